// auto-generated by cutlass_sweep.gemm — config: {"arch": "sm_90", "cluster_m": 1, "cluster_n": 1, "dtype": "tf32", "dtype_b": "tf32", "layout": "nt", "stages": 5, "tile_k": 32, "tile_m": 256, "tile_n": 128}
#include "cutlass/cutlass.h"
#include "cutlass/gemm/collective/collective_builder.hpp"
#include "cutlass/gemm/device/gemm_universal_adapter.h"
#include "cutlass/gemm/kernel/gemm_universal.hpp"
#include "cutlass/epilogue/collective/collective_builder.hpp"

using ElemA = cutlass::tfloat32_t;
using ElemB = cutlass::tfloat32_t;
using ElemCD = cutlass::tfloat32_t;
using Acc  = float;
using TileShape    = cute::Shape<cute::_256, cute::_128, cute::_32>;
using ClusterShape = cute::Shape<cute::_1, cute::_1, cute::_1>;

using CollectiveEpilogue = typename cutlass::epilogue::collective::CollectiveBuilder<
    cutlass::arch::Sm90, cutlass::arch::OpClassTensorOp,
    TileShape, ClusterShape,
    cutlass::epilogue::collective::EpilogueTileAuto,
    Acc, Acc,
    ElemCD, cutlass::layout::RowMajor, 128 / cutlass::sizeof_bits<ElemCD>::value,
    ElemCD, cutlass::layout::RowMajor, 128 / cutlass::sizeof_bits<ElemCD>::value,
    cutlass::epilogue::collective::EpilogueScheduleAuto
  >::CollectiveOp;

using CollectiveMainloop = typename cutlass::gemm::collective::CollectiveBuilder<
    cutlass::arch::Sm90, cutlass::arch::OpClassTensorOp,
    ElemA, cutlass::layout::RowMajor, 128 / cutlass::sizeof_bits<ElemA>::value,
    ElemB, cutlass::layout::ColumnMajor, 128 / cutlass::sizeof_bits<ElemB>::value,
    Acc,
    TileShape, ClusterShape,
    cutlass::gemm::collective::StageCount<5>,
    cutlass::gemm::collective::KernelScheduleAuto
  >::CollectiveOp;

using GemmKernel = cutlass::gemm::kernel::GemmUniversal<
    cute::Shape<int,int,int,int>,
    CollectiveMainloop,
    CollectiveEpilogue
>;
using Gemm = cutlass::gemm::device::GemmUniversalAdapter<GemmKernel>;

// Force the device kernel symbol into the cubin without needing a host main.
auto* _anchor = &cutlass::device_kernel<GemmKernel>;


// ===== COMPILED SASS (sm_90a) =====

	.target	sm_90a

	.elftype	@"ET_EXEC"


//--------------------- .note.nv.tkinfo           --------------------------
	.section	.note.nv.tkinfo,"",@"SHT_NOTE"
	.sectionflags	@"SHF_NOTE_NV_TKINFO"
	.tkinfo
        /*0018*/ 	.word	0x00000002
        /*0030*/ 	.string	""
        /*0030*/ 	.string	"ptxas"
        /*0030*/ 	.string	"Cuda compilation tools, release 13.0, V13.0.88"
        /*0030*/ 	.string	"Build cuda_13.0.r13.0/compiler.36424714_0"
        /*0030*/ 	.string	"-arch sm_90a -m 64 "



//--------------------- .note.nv.cuinfo           --------------------------
	.section	.note.nv.cuinfo,"",@"SHT_NOTE"
	.sectionflags	@"SHF_NOTE_NV_CUINFO"
        /*0018*/ 	.short	0x0002
        /*001a*/ 	.short	0x005a
        /*001c*/ 	.short	0x0082
	.zero		2


//--------------------- .nv.info                  --------------------------
	.section	.nv.info,"",@"SHT_CUDA_INFO"
	.align	4


	//----- nvinfo : EIATTR_REGCOUNT
	.align		4
        /*0000*/ 	.byte	0x04, 0x2f
        /*0002*/ 	.short	(.L_15 - .L_14)
	.align		4
.L_14:
        /*0004*/ 	.word	index@(_ZN7cutlass13device_kernelINS_4gemm6kernel13GemmUniversalIN4cute5tupleIJiiiiEEENS1_10collective13CollectiveMmaINS1_34MainloopSm90TmaGmmaWarpSpecializedILi5ENS5_IJNS4_1CILi1EEESB_SB_EEENS1_35KernelTmaWarpSpecializedCooperativeEEENS5_IJNSA_ILi256EEENSA_ILi128EEENSA_ILi32EEEEEENS_10tfloat32_tENS5_IJlSB_lEEESJ_SK_NS4_8TiledMMAINS4_8MMA_AtomIJNS4_4SM904GMMA30MMA_64x128x8_F32TF32TF32_SS_TNILNSO_7ScaleInE1ELSQ_1EEEEEENS4_6LayoutINS5_IJNSA_ILi2EEESB_SB_EEENS5_IJSB_NSA_ILi0EEESW_EEEEENS5_IJNS4_10UnderscoreESZ_SZ_EEEEENS4_13SM90_TMA_LOADENS4_14ComposedLayoutINS4_7SwizzleILi3ELi4ELi3EEENS4_18smem_ptr_flag_bitsILi32EEENST_INS5_IJNSA_ILi8EEESH_EEENS5_IJSH_SB_EEEEEEEvNS4_8identityES12_S1C_vS1D_EENS_8epilogue10collective6detail29Sm90TmaWarpSpecializedAdapterINS1G_15DefaultEpilogueISJ_SK_SK_NS1F_6thread17LinearCombinationISJ_Li1EffLNS1K_9ScaleType4KindE0ELNS_15FloatRoundStyleE2ESJ_EENS1_15EpilogueDefaultEEEEEvvEEEEvNT_6ParamsE)
        /*0008*/ 	.word	0x000000a8


	//----- nvinfo : EIATTR_FRAME_SIZE
	.align		4
.L_15:
        /*000c*/ 	.byte	0x04, 0x11
        /*000e*/ 	.short	(.L_17 - .L_16)
	.align		4
.L_16:
        /*0010*/ 	.word	index@(_ZN7cutlass13device_kernelINS_4gemm6kernel13GemmUniversalIN4cute5tupleIJiiiiEEENS1_10collective13CollectiveMmaINS1_34MainloopSm90TmaGmmaWarpSpecializedILi5ENS5_IJNS4_1CILi1EEESB_SB_EEENS1_35KernelTmaWarpSpecializedCooperativeEEENS5_IJNSA_ILi256EEENSA_ILi128EEENSA_ILi32EEEEEENS_10tfloat32_tENS5_IJlSB_lEEESJ_SK_NS4_8TiledMMAINS4_8MMA_AtomIJNS4_4SM904GMMA30MMA_64x128x8_F32TF32TF32_SS_TNILNSO_7ScaleInE1ELSQ_1EEEEEENS4_6LayoutINS5_IJNSA_ILi2EEESB_SB_EEENS5_IJSB_NSA_ILi0EEESW_EEEEENS5_IJNS4_10UnderscoreESZ_SZ_EEEEENS4_13SM90_TMA_LOADENS4_14ComposedLayoutINS4_7SwizzleILi3ELi4ELi3EEENS4_18smem_ptr_flag_bitsILi32EEENST_INS5_IJNSA_ILi8EEESH_EEENS5_IJSH_SB_EEEEEEEvNS4_8identityES12_S1C_vS1D_EENS_8epilogue10collective6detail29Sm90TmaWarpSpecializedAdapterINS1G_15DefaultEpilogueISJ_SK_SK_NS1F_6thread17LinearCombinationISJ_Li1EffLNS1K_9ScaleType4KindE0ELNS_15FloatRoundStyleE2ESJ_EENS1_15EpilogueDefaultEEEEEvvEEEEvNT_6ParamsE)
        /*0014*/ 	.word	0x00000000


	//----- nvinfo : EIATTR_MIN_STACK_SIZE
	.align		4
.L_17:
        /*0018*/ 	.byte	0x04, 0x12
        /*001a*/ 	.short	(.L_19 - .L_18)
	.align		4
.L_18:
        /*001c*/ 	.word	index@(_ZN7cutlass13device_kernelINS_4gemm6kernel13GemmUniversalIN4cute5tupleIJiiiiEEENS1_10collective13CollectiveMmaINS1_34MainloopSm90TmaGmmaWarpSpecializedILi5ENS5_IJNS4_1CILi1EEESB_SB_EEENS1_35KernelTmaWarpSpecializedCooperativeEEENS5_IJNSA_ILi256EEENSA_ILi128EEENSA_ILi32EEEEEENS_10tfloat32_tENS5_IJlSB_lEEESJ_SK_NS4_8TiledMMAINS4_8MMA_AtomIJNS4_4SM904GMMA30MMA_64x128x8_F32TF32TF32_SS_TNILNSO_7ScaleInE1ELSQ_1EEEEEENS4_6LayoutINS5_IJNSA_ILi2EEESB_SB_EEENS5_IJSB_NSA_ILi0EEESW_EEEEENS5_IJNS4_10UnderscoreESZ_SZ_EEEEENS4_13SM90_TMA_LOADENS4_14ComposedLayoutINS4_7SwizzleILi3ELi4ELi3EEENS4_18smem_ptr_flag_bitsILi32EEENST_INS5_IJNSA_ILi8EEESH_EEENS5_IJSH_SB_EEEEEEEvNS4_8identityES12_S1C_vS1D_EENS_8epilogue10collective6detail29Sm90TmaWarpSpecializedAdapterINS1G_15DefaultEpilogueISJ_SK_SK_NS1F_6thread17LinearCombinationISJ_Li1EffLNS1K_9ScaleType4KindE0ELNS_15FloatRoundStyleE2ESJ_EENS1_15EpilogueDefaultEEEEEvvEEEEvNT_6ParamsE)
        /*0020*/ 	.word	0x00000000
.L_19:


//--------------------- .nv.compat                --------------------------
	.section	.nv.compat,"",@"SHT_CUDA_COMPAT_INFO"
	.align	4
        /*0000*/ 	.byte	0x02, 0x09, 0x01, 0x00, 0x02, 0x02, 0x04, 0x00, 0x02, 0x05, 0x05, 0x00, 0x03, 0x07, 0x01, 0x01
        /*0010*/ 	.byte	0x02, 0x03, 0x01, 0x00, 0x02, 0x06, 0x01, 0x00, 0x04, 0x0b, 0x08, 0x00, 0x00, 0x00, 0x00, 0x00
        /*0020*/ 	.byte	0x00, 0x00, 0x00, 0x00


//--------------------- .nv.info._ZN7cutlass13device_kernelINS_4gemm6kernel13GemmUniversalIN4cute5tupleIJiiiiEEENS1_10collective13CollectiveMmaINS1_34MainloopSm90TmaGmmaWarpSpecializedILi5ENS5_IJNS4_1CILi1EEESB_SB_EEENS1_35KernelTmaWarpSpecializedCooperativeEEENS5_IJNSA_ILi256EEENSA_ILi128EEENSA_ILi32EEEEEENS_10tfloat32_tENS5_IJlSB_lEEESJ_SK_NS4_8TiledMMAINS4_8MMA_AtomIJNS4_4SM904GMMA30MMA_64x128x8_F32TF32TF32_SS_TNILNSO_7ScaleInE1ELSQ_1EEEEEENS4_6LayoutINS5_IJNSA_ILi2EEESB_SB_EEENS5_IJSB_NSA_ILi0EEESW_EEEEENS5_IJNS4_10UnderscoreESZ_SZ_EEEEENS4_13SM90_TMA_LOADENS4_14ComposedLayoutINS4_7SwizzleILi3ELi4ELi3EEENS4_18smem_ptr_flag_bitsILi32EEENST_INS5_IJNSA_ILi8EEESH_EEENS5_IJSH_SB_EEEEEEEvNS4_8identityES12_S1C_vS1D_EENS_8epilogue10collective6detail29Sm90TmaWarpSpecializedAdapterINS1G_15DefaultEpilogueISJ_SK_SK_NS1F_6thread17LinearCombinationISJ_Li1EffLNS1K_9ScaleType4KindE0ELNS_15FloatRoundStyleE2ESJ_EENS1_15EpilogueDefaultEEEEEvvEEEEvNT_6ParamsE --------------------------
	.section	.nv.info._ZN7cutlass13device_kernelINS_4gemm6kernel13GemmUniversalIN4cute5tupleIJiiiiEEENS1_10collective13CollectiveMmaINS1_34MainloopSm90TmaGmmaWarpSpecializedILi5ENS5_IJNS4_1CILi1EEESB_SB_EEENS1_35KernelTmaWarpSpecializedCooperativeEEENS5_IJNSA_ILi256EEENSA_ILi128EEENSA_ILi32EEEEEENS_10tfloat32_tENS5_IJlSB_lEEESJ_SK_NS4_8TiledMMAINS4_8MMA_AtomIJNS4_4SM904GMMA30MMA_64x128x8_F32TF32TF32_SS_TNILNSO_7ScaleInE1ELSQ_1EEEEEENS4_6LayoutINS5_IJNSA_ILi2EEESB_SB_EEENS5_IJSB_NSA_ILi0EEESW_EEEEENS5_IJNS4_10UnderscoreESZ_SZ_EEEEENS4_13SM90_TMA_LOADENS4_14ComposedLayoutINS4_7SwizzleILi3ELi4ELi3EEENS4_18smem_ptr_flag_bitsILi32EEENST_INS5_IJNSA_ILi8EEESH_EEENS5_IJSH_SB_EEEEEEEvNS4_8identityES12_S1C_vS1D_EENS_8epilogue10collective6detail29Sm90TmaWarpSpecializedAdapterINS1G_15DefaultEpilogueISJ_SK_SK_NS1F_6thread17LinearCombinationISJ_Li1EffLNS1K_9ScaleType4KindE0ELNS_15FloatRoundStyleE2ESJ_EENS1_15EpilogueDefaultEEEEEvvEEEEvNT_6ParamsE,"",@"SHT_CUDA_INFO"
	.sectionflags	@""
	.align	4


	//----- nvinfo : EIATTR_CUDA_API_VERSION
	.align		4
        /*0000*/ 	.byte	0x04, 0x37
        /*0002*/ 	.short	(.L_21 - .L_20)
.L_20:
        /*0004*/ 	.word	0x00000082


	//----- nvinfo : EIATTR_KPARAM_INFO
	.align		4
.L_21:
        /*0008*/ 	.byte	0x04, 0x17
        /*000a*/ 	.short	(.L_23 - .L_22)
.L_22:
        /*000c*/ 	.word	0x00000000
        /*0010*/ 	.short	0x0000
        /*0012*/ 	.short	0x0070
        /*0014*/ 	.byte	0x00, 0xf0, 0x01, 0x10


	//----- nvinfo : EIATTR_SPARSE_MMA_MASK
	.align		4
.L_23:
        /*0018*/ 	.byte	0x03, 0x50
        /*001a*/ 	.short	0x0000


	//----- nvinfo : EIATTR_MAXREG_COUNT
	.align		4
        /*001c*/ 	.byte	0x03, 0x1b
        /*001e*/ 	.short	0x00a8


	//----- nvinfo : EIATTR_NUM_BARRIERS
	.align		4
        /*0020*/ 	.byte	0x02, 0x4c
        /*0022*/ 	.byte	0x01
	.zero		1


	//----- nvinfo : EIATTR_EXTERNS
	.align		4
        /*0024*/ 	.byte	0x04, 0x0f
        /*0026*/ 	.short	(.L_25 - .L_24)


	//   ....[0]....
	.align		4
.L_24:
        /*0028*/ 	.word	index@(__assertfail)


	//----- nvinfo : EIATTR_MERCURY_ISA_VERSION
	.align		4
.L_25:
        /*002c*/ 	.byte	0x03, 0x5f
        /*002e*/ 	.short	0x0101


	//----- nvinfo : EIATTR_INT_WARP_WIDE_INSTR_OFFSETS
	.align		4
        /*0030*/ 	.byte	0x04, 0x31
        /*0032*/ 	.short	(.L_27 - .L_26)


	//   ....[0]....
.L_26:
        /*0034*/ 	.word	0x000003d0


	//   ....[1]....
        /*0038*/ 	.word	0x00000400


	//   ....[2]....
        /*003c*/ 	.word	0x000004e0


	//----- nvinfo : EIATTR_COOP_GROUP_MASK_REGIDS
	.align		4
.L_27:
        /*0040*/ 	.byte	0x04, 0x29
        /*0042*/ 	.short	(.L_29 - .L_28)


	//   ....[0]....
.L_28:
        /*0044*/ 	.word	0xffffffff


	//   ....[1]....
        /*0048*/ 	.word	0xffffffff


	//   ....[2]....
        /*004c*/ 	.word	0xffffffff


	//   ....[3]....
        /*0050*/ 	.word	0xffffffff


	//   ....[4]....
        /*0054*/ 	.word	0xffffffff


	//----- nvinfo : EIATTR_COOP_GROUP_INSTR_OFFSETS
	.align		4
.L_29:
        /*0058*/ 	.byte	0x04, 0x28
        /*005a*/ 	.short	(.L_31 - .L_30)


	//   ....[0]....
.L_30:
        /*005c*/ 	.word	0x00000060


	//   ....[1]....
        /*0060*/ 	.word	0x00000070


	//   ....[2]....
        /*0064*/ 	.word	0x00000130


	//   ....[3]....
        /*0068*/ 	.word	0x000002e0


	//   ....[4]....
        /*006c*/ 	.word	0x00000f90


	//----- nvinfo : EIATTR_REG_RECONFIG
	.align		4
.L_31:
        /*0070*/ 	.byte	0x01, 0x54
	.zero		2


	//----- nvinfo : EIATTR_SYSCALL_OFFSETS
	.align		4
        /*0074*/ 	.byte	0x04, 0x46
        /*0076*/ 	.short	(.L_33 - .L_32)


	//   ....[0]....
.L_32:
        /*0078*/ 	.word	0x00001150


	//----- nvinfo : EIATTR_MBARRIER_INSTR_OFFSETS
	.align		4
.L_33:
        /*007c*/ 	.byte	0x04, 0x39
        /*007e*/ 	.short	(.L_35 - .L_34)


	//   ....[0]....
.L_34:
        /*0080*/ 	.word	0x00000230
        /*0084*/ 	.word	0x000000ff
        /*0088*/ 	.word	0x00000000
        /*008c*/ 	.short	0x0100
        /*008e*/ 	.byte	0x08
	.zero		1


	//   ....[1]....
        /*0090*/ 	.word	0x00000240
        /*0094*/ 	.word	0x000000ff
        /*0098*/ 	.word	0x00000028
        /*009c*/ 	.short	0x0100
        /*009e*/ 	.byte	0x08
	.zero		1


	//   ....[2]....
        /*00a0*/ 	.word	0x00000250
        /*00a4*/ 	.word	0x000000ff
        /*00a8*/ 	.word	0x00000008
        /*00ac*/ 	.short	0x0100
        /*00ae*/ 	.byte	0x08
	.zero		1


	//   ....[3]....
        /*00b0*/ 	.word	0x00000260
        /*00b4*/ 	.word	0x000000ff
        /*00b8*/ 	.word	0x00000030
        /*00bc*/ 	.short	0x0100
        /*00be*/ 	.byte	0x08
	.zero		1


	//   ....[4]....
        /*00c0*/ 	.word	0x00000270
        /*00c4*/ 	.word	0x000000ff
        /*00c8*/ 	.word	0x00000010
        /*00cc*/ 	.short	0x0100
        /*00ce*/ 	.byte	0x08
	.zero		1


	//   ....[5]....
        /*00d0*/ 	.word	0x00000280
        /*00d4*/ 	.word	0x000000ff
        /*00d8*/ 	.word	0x00000038
        /*00dc*/ 	.short	0x0100
        /*00de*/ 	.byte	0x08
	.zero		1


	//   ....[6]....
        /*00e0*/ 	.word	0x00000290
        /*00e4*/ 	.word	0x000000ff
        /*00e8*/ 	.word	0x00000018
        /*00ec*/ 	.short	0x0100
        /*00ee*/ 	.byte	0x08
	.zero		1


	//   ....[7]....
        /*00f0*/ 	.word	0x000002a0
        /*00f4*/ 	.word	0x000000ff
        /*00f8*/ 	.word	0x00000040
        /*00fc*/ 	.short	0x0100
        /*00fe*/ 	.byte	0x08
	.zero		1


	//   ....[8]....
        /*0100*/ 	.word	0x000002b0
        /*0104*/ 	.word	0x000000ff
        /*0108*/ 	.word	0x00000020
        /*010c*/ 	.short	0x0100
        /*010e*/ 	.byte	0x08
	.zero		1


	//   ....[9]....
        /*0110*/ 	.word	0x000002c0
        /*0114*/ 	.word	0x000000ff
        /*0118*/ 	.word	0x00000048
        /*011c*/ 	.short	0x0100
        /*011e*/ 	.byte	0x08
	.zero		1


	//   ....[10]....
        /*0120*/ 	.word	0x00000550
        /*0124*/ 	.word	0x000000ff
        /*0128*/ 	.word	0x00000060
        /*012c*/ 	.short	0x0100
        /*012e*/ 	.byte	0x06
	.zero		1


	//   ....[11]....
        /*0130*/ 	.word	0x000005b0
        /*0134*/ 	.word	0x000000ff
        /*0138*/ 	.word	0x00000068
        /*013c*/ 	.short	0x0100
        /*013e*/ 	.byte	0x06
	.zero		1


	//   ....[12]....
        /*0140*/ 	.word	0x000011d0
        /*0144*/ 	.word	0x00000003
        /*0148*/ 	.word	0x00000000
        /*014c*/ 	.short	0x010a
        /*014e*/ 	.byte	0x3f
	.zero		1


	//   ....[13]....
        /*0150*/ 	.word	0x00001210
        /*0154*/ 	.word	0x00000003
        /*0158*/ 	.word	0x00000000
        /*015c*/ 	.short	0x010a
        /*015e*/ 	.byte	0x3f
	.zero		1


	//   ....[14]....
        /*0160*/ 	.word	0x000016f0
        /*0164*/ 	.word	0x000000ff
        /*0168*/ 	.word	0x00000000
        /*016c*/ 	.short	0x010a
        /*016e*/ 	.byte	0x08
	.zero		1


	//   ....[15]....
        /*0170*/ 	.word	0x00001730
        /*0174*/ 	.word	0x000000ff
        /*0178*/ 	.word	0x00000000
        /*017c*/ 	.short	0x010a
        /*017e*/ 	.byte	0x08
	.zero		1


	//   ....[16]....
        /*0180*/ 	.word	0x00001ad0
        /*0184*/ 	.word	0x000000ff
        /*0188*/ 	.word	0x00000000
        /*018c*/ 	.short	0x0101
        /*018e*/ 	.byte	0x08
	.zero		1


	//   ....[17]....
        /*0190*/ 	.word	0x00001cd0
        /*0194*/ 	.word	0x000000ff
        /*0198*/ 	.word	0x00000000
        /*019c*/ 	.short	0x0101
        /*019e*/ 	.byte	0x06
	.zero		1


	//   ....[18]....
        /*01a0*/ 	.word	0x0000b160
        /*01a4*/ 	.word	0x0000000e
        /*01a8*/ 	.word	0x00000028
        /*01ac*/ 	.short	0x010a
        /*01ae*/ 	.byte	0x3f
	.zero		1


	//   ....[19]....
        /*01b0*/ 	.word	0x0000b4e0
        /*01b4*/ 	.word	0x00000006
        /*01b8*/ 	.word	0x00000068
        /*01bc*/ 	.short	0x0101
        /*01be*/ 	.byte	0x3f
	.zero		1


	//   ....[20]....
        /*01c0*/ 	.word	0x0000bc10
        /*01c4*/ 	.word	0x00000007
        /*01c8*/ 	.word	0x00000000
        /*01cc*/ 	.short	0x010a
        /*01ce*/ 	.byte	0x3f
	.zero		1


	//   ....[21]....
        /*01d0*/ 	.word	0x0000bc90
        /*01d4*/ 	.word	0x00000009
        /*01d8*/ 	.word	0x00000000
        /*01dc*/ 	.short	0x010a
        /*01de*/ 	.byte	0x3f
	.zero		1


	//   ....[22]....
        /*01e0*/ 	.word	0x0000bd20
        /*01e4*/ 	.word	0x00000006
        /*01e8*/ 	.word	0x00000000
        /*01ec*/ 	.short	0x010a
        /*01ee*/ 	.byte	0x3f
	.zero		1


	//   ....[23]....
        /*01f0*/ 	.word	0x0000bdb0
        /*01f4*/ 	.word	0x00000009
        /*01f8*/ 	.word	0x00000000
        /*01fc*/ 	.short	0x010a
        /*01fe*/ 	.byte	0x3f
	.zero		1


	//   ....[24]....
        /*0200*/ 	.word	0x0000be40
        /*0204*/ 	.word	0x00000003
        /*0208*/ 	.word	0x00000000
        /*020c*/ 	.short	0x010a
        /*020e*/ 	.byte	0x3f
	.zero		1


	//   ....[25]....
        /*0210*/ 	.word	0x0000bea0
        /*0214*/ 	.word	0x00000003
        /*0218*/ 	.word	0x00000000
        /*021c*/ 	.short	0x010a
        /*021e*/ 	.byte	0x3f
	.zero		1


	//   ....[26]....
        /*0220*/ 	.word	0x0000bf00
        /*0224*/ 	.word	0x00000004
        /*0228*/ 	.word	0x00000000
        /*022c*/ 	.short	0x010a
        /*022e*/ 	.byte	0x3f
	.zero		1


	//   ....[27]....
        /*0230*/ 	.word	0x0000bfd0
        /*0234*/ 	.word	0x0000000e
        /*0238*/ 	.word	0x00000028
        /*023c*/ 	.short	0x010a
        /*023e*/ 	.byte	0x3f
	.zero		1


	//   ....[28]....
        /*0240*/ 	.word	0x0000c0a0
        /*0244*/ 	.word	0x00000007
        /*0248*/ 	.word	0x00000000
        /*024c*/ 	.short	0x010a
        /*024e*/ 	.byte	0x3f
	.zero		1


	//   ....[29]....
        /*0250*/ 	.word	0x0000c0f0
        /*0254*/ 	.word	0x00000009
        /*0258*/ 	.word	0x00000000
        /*025c*/ 	.short	0x010a
        /*025e*/ 	.byte	0x3f
	.zero		1


	//   ....[30]....
        /*0260*/ 	.word	0x0000c140
        /*0264*/ 	.word	0x00000006
        /*0268*/ 	.word	0x00000000
        /*026c*/ 	.short	0x010a
        /*026e*/ 	.byte	0x3f
	.zero		1


	//   ....[31]....
        /*0270*/ 	.word	0x0000c190
        /*0274*/ 	.word	0x00000009
        /*0278*/ 	.word	0x00000000
        /*027c*/ 	.short	0x010a
        /*027e*/ 	.byte	0x3f
	.zero		1


	//----- nvinfo : EIATTR_NUM_MBARRIERS
	.align		4
.L_35:
        /*0280*/ 	.byte	0x03, 0x38
        /*0282*/ 	.short	0x000c


	//----- nvinfo : EIATTR_EXIT_INSTR_OFFSETS
	.align		4
        /*0284*/ 	.byte	0x04, 0x1c
        /*0286*/ 	.short	(.L_37 - .L_36)


	//   ....[0]....
.L_36:
        /*0288*/ 	.word	0x00000600


	//   ....[1]....
        /*028c*/ 	.word	0x00000ec0


	//   ....[2]....
        /*0290*/ 	.word	0x0000a7d0


	//   ....[3]....
        /*0294*/ 	.word	0x0000ae00


	//   ....[4]....
        /*0298*/ 	.word	0x0000be90


	//----- nvinfo : EIATTR_MAX_THREADS
	.align		4
.L_37:
        /*029c*/ 	.byte	0x04, 0x05
        /*029e*/ 	.short	(.L_39 - .L_38)
.L_38:
        /*02a0*/ 	.word	0x00000180
        /*02a4*/ 	.word	0x00000001
        /*02a8*/ 	.word	0x00000001


	//----- nvinfo : EIATTR_CRS_STACK_SIZE
	.align		4
.L_39:
        /*02ac*/ 	.byte	0x04, 0x1e
        /*02ae*/ 	.short	(.L_41 - .L_40)
.L_40:
        /*02b0*/ 	.word	0x00000000


	//----- nvinfo : EIATTR_CBANK_PARAM_SIZE
	.align		4
.L_41:
        /*02b4*/ 	.byte	0x03, 0x19
        /*02b6*/ 	.short	0x0470


	//----- nvinfo : EIATTR_PARAM_CBANK
	.align		4
        /*02b8*/ 	.byte	0x04, 0x0a
        /*02ba*/ 	.short	(.L_43 - .L_42)
	.align		4
.L_42:
        /*02bc*/ 	.word	index@(.nv.constant0._ZN7cutlass13device_kernelINS_4gemm6kernel13GemmUniversalIN4cute5tupleIJiiiiEEENS1_10collective13CollectiveMmaINS1_34MainloopSm90TmaGmmaWarpSpecializedILi5ENS5_IJNS4_1CILi1EEESB_SB_EEENS1_35KernelTmaWarpSpecializedCooperativeEEENS5_IJNSA_ILi256EEENSA_ILi128EEENSA_ILi32EEEEEENS_10tfloat32_tENS5_IJlSB_lEEESJ_SK_NS4_8TiledMMAINS4_8MMA_AtomIJNS4_4SM904GMMA30MMA_64x128x8_F32TF32TF32_SS_TNILNSO_7ScaleInE1ELSQ_1EEEEEENS4_6LayoutINS5_IJNSA_ILi2EEESB_SB_EEENS5_IJSB_NSA_ILi0EEESW_EEEEENS5_IJNS4_10UnderscoreESZ_SZ_EEEEENS4_13SM90_TMA_LOADENS4_14ComposedLayoutINS4_7SwizzleILi3ELi4ELi3EEENS4_18smem_ptr_flag_bitsILi32EEENST_INS5_IJNSA_ILi8EEESH_EEENS5_IJSH_SB_EEEEEEEvNS4_8identityES12_S1C_vS1D_EENS_8epilogue10collective6detail29Sm90TmaWarpSpecializedAdapterINS1G_15DefaultEpilogueISJ_SK_SK_NS1F_6thread17LinearCombinationISJ_Li1EffLNS1K_9ScaleType4KindE0ELNS_15FloatRoundStyleE2ESJ_EENS1_15EpilogueDefaultEEEEEvvEEEEvNT_6ParamsE)
        /*02c0*/ 	.short	0x0210
        /*02c2*/ 	.short	0x0470


	//----- nvinfo : EIATTR_SW_WAR
	.align		4
.L_43:
        /*02c4*/ 	.byte	0x04, 0x36
        /*02c6*/ 	.short	(.L_45 - .L_44)
.L_44:
        /*02c8*/ 	.word	0x00000008
.L_45:


//--------------------- .nv.callgraph             --------------------------
	.section	.nv.callgraph,"",@"SHT_CUDA_CALLGRAPH"
	.align	4
	.sectionentsize	8
	.align		4
        /*0000*/ 	.word	0x00000000
	.align		4
        /*0004*/ 	.word	0xffffffff
	.align		4
        /*0008*/ 	.word	index@(_ZN7cutlass13device_kernelINS_4gemm6kernel13GemmUniversalIN4cute5tupleIJiiiiEEENS1_10collective13CollectiveMmaINS1_34MainloopSm90TmaGmmaWarpSpecializedILi5ENS5_IJNS4_1CILi1EEESB_SB_EEENS1_35KernelTmaWarpSpecializedCooperativeEEENS5_IJNSA_ILi256EEENSA_ILi128EEENSA_ILi32EEEEEENS_10tfloat32_tENS5_IJlSB_lEEESJ_SK_NS4_8TiledMMAINS4_8MMA_AtomIJNS4_4SM904GMMA30MMA_64x128x8_F32TF32TF32_SS_TNILNSO_7ScaleInE1ELSQ_1EEEEEENS4_6LayoutINS5_IJNSA_ILi2EEESB_SB_EEENS5_IJSB_NSA_ILi0EEESW_EEEEENS5_IJNS4_10UnderscoreESZ_SZ_EEEEENS4_13SM90_TMA_LOADENS4_14ComposedLayoutINS4_7SwizzleILi3ELi4ELi3EEENS4_18smem_ptr_flag_bitsILi32EEENST_INS5_IJNSA_ILi8EEESH_EEENS5_IJSH_SB_EEEEEEEvNS4_8identityES12_S1C_vS1D_EENS_8epilogue10collective6detail29Sm90TmaWarpSpecializedAdapterINS1G_15DefaultEpilogueISJ_SK_SK_NS1F_6thread17LinearCombinationISJ_Li1EffLNS1K_9ScaleType4KindE0ELNS_15FloatRoundStyleE2ESJ_EENS1_15EpilogueDefaultEEEEEvvEEEEvNT_6ParamsE)
	.align		4
        /*000c*/ 	.word	index@(__assertfail)
	.align		4
        /*0010*/ 	.word	0x00000000
	.align		4
        /*0014*/ 	.word	0xfffffffe
	.align		4
        /*0018*/ 	.word	0x00000000
	.align		4
        /*001c*/ 	.word	0xfffffffd
	.align		4
        /*0020*/ 	.word	0x00000000
	.align		4
        /*0024*/ 	.word	0xfffffffc


//--------------------- .nv.constant4             --------------------------
	.section	.nv.constant4,"a",@progbits
	.align	8
	.align		8
.nv.constant4:
        /*0000*/ 	.dword	__assertfail
	.align		8
        /*0008*/ 	.dword	__unnamed_1
	.align		8
        /*0010*/ 	.dword	_ZN40_INTERNAL_2802179f_4_k_cu_12167338_239914cuda3std3__45__cpo5beginE
	.align		8
        /*0018*/ 	.dword	_ZN40_INTERNAL_2802179f_4_k_cu_12167338_239914cuda3std3__45__cpo3endE
	.align		8
        /*0020*/ 	.dword	_ZN40_INTERNAL_2802179f_4_k_cu_12167338_239914cuda3std3__45__cpo6cbeginE
	.align		8
        /*0028*/ 	.dword	_ZN40_INTERNAL_2802179f_4_k_cu_12167338_239914cuda3std3__45__cpo4cendE
	.align		8
        /*0030*/ 	.dword	_ZN40_INTERNAL_2802179f_4_k_cu_12167338_239914cuda3std3__442_GLOBAL__N__2802179f_4_k_cu_12167338_239916ignoreE
	.align		8
        /*0038*/ 	.dword	_ZN40_INTERNAL_2802179f_4_k_cu_12167338_239914cuda3std3__419piecewise_constructE
	.align		8
        /*0040*/ 	.dword	_ZN40_INTERNAL_2802179f_4_k_cu_12167338_239914cuda3std3__48in_placeE
	.align		8
        /*0048*/ 	.dword	_ZN40_INTERNAL_2802179f_4_k_cu_12167338_239914cuda3std6ranges3__45__cpo4swapE
	.align		8
        /*0050*/ 	.dword	_ZN40_INTERNAL_2802179f_4_k_cu_12167338_239914cuda3std6ranges3__45__cpo9iter_moveE
	.align		8
        /*0058*/ 	.dword	_ZN40_INTERNAL_2802179f_4_k_cu_12167338_239914cute7productE
	.align		8
        /*0060*/ 	.dword	_ZN40_INTERNAL_2802179f_4_k_cu_12167338_239914cute1_E
	.align		8
        /*0068*/ 	.dword	$str$22
	.align		8
        /*0070*/ 	.dword	$str$23


//--------------------- .text._ZN7cutlass13device_kernelINS_4gemm6kernel13GemmUniversalIN4cute5tupleIJiiiiEEENS1_10collective13CollectiveMmaINS1_34MainloopSm90TmaGmmaWarpSpecializedILi5ENS5_IJNS4_1CILi1EEESB_SB_EEENS1_35KernelTmaWarpSpecializedCooperativeEEENS5_IJNSA_ILi256EEENSA_ILi128EEENSA_ILi32EEEEEENS_10tfloat32_tENS5_IJlSB_lEEESJ_SK_NS4_8TiledMMAINS4_8MMA_AtomIJNS4_4SM904GMMA30MMA_64x128x8_F32TF32TF32_SS_TNILNSO_7ScaleInE1ELSQ_1EEEEEENS4_6LayoutINS5_IJNSA_ILi2EEESB_SB_EEENS5_IJSB_NSA_ILi0EEESW_EEEEENS5_IJNS4_10UnderscoreESZ_SZ_EEEEENS4_13SM90_TMA_LOADENS4_14ComposedLayoutINS4_7SwizzleILi3ELi4ELi3EEENS4_18smem_ptr_flag_bitsILi32EEENST_INS5_IJNSA_ILi8EEESH_EEENS5_IJSH_SB_EEEEEEEvNS4_8identityES12_S1C_vS1D_EENS_8epilogue10collective6detail29Sm90TmaWarpSpecializedAdapterINS1G_15DefaultEpilogueISJ_SK_SK_NS1F_6thread17LinearCombinationISJ_Li1EffLNS1K_9ScaleType4KindE0ELNS_15FloatRoundStyleE2ESJ_EENS1_15EpilogueDefaultEEEEEvvEEEEvNT_6ParamsE --------------------------
	.section	.text._ZN7cutlass13device_kernelINS_4gemm6kernel13GemmUniversalIN4cute5tupleIJiiiiEEENS1_10collective13CollectiveMmaINS1_34MainloopSm90TmaGmmaWarpSpecializedILi5ENS5_IJNS4_1CILi1EEESB_SB_EEENS1_35KernelTmaWarpSpecializedCooperativeEEENS5_IJNSA_ILi256EEENSA_ILi128EEENSA_ILi32EEEEEENS_10tfloat32_tENS5_IJlSB_lEEESJ_SK_NS4_8TiledMMAINS4_8MMA_AtomIJNS4_4SM904GMMA30MMA_64x128x8_F32TF32TF32_SS_TNILNSO_7ScaleInE1ELSQ_1EEEEEENS4_6LayoutINS5_IJNSA_ILi2EEESB_SB_EEENS5_IJSB_NSA_ILi0EEESW_EEEEENS5_IJNS4_10UnderscoreESZ_SZ_EEEEENS4_13SM90_TMA_LOADENS4_14ComposedLayoutINS4_7SwizzleILi3ELi4ELi3EEENS4_18smem_ptr_flag_bitsILi32EEENST_INS5_IJNSA_ILi8EEESH_EEENS5_IJSH_SB_EEEEEEEvNS4_8identityES12_S1C_vS1D_EENS_8epilogue10collective6detail29Sm90TmaWarpSpecializedAdapterINS1G_15DefaultEpilogueISJ_SK_SK_NS1F_6thread17LinearCombinationISJ_Li1EffLNS1K_9ScaleType4KindE0ELNS_15FloatRoundStyleE2ESJ_EENS1_15EpilogueDefaultEEEEEvvEEEEvNT_6ParamsE,"ax",@progbits
	.align	128
.text._ZN7cutlass13device_kernelINS_4gemm6kernel13GemmUniversalIN4cute5tupleIJiiiiEEENS1_10collective13CollectiveMmaINS1_34MainloopSm90TmaGmmaWarpSpecializedILi5ENS5_IJNS4_1CILi1EEESB_SB_EEENS1_35KernelTmaWarpSpecializedCooperativeEEENS5_IJNSA_ILi256EEENSA_ILi128EEENSA_ILi32EEEEEENS_10tfloat32_tENS5_IJlSB_lEEESJ_SK_NS4_8TiledMMAINS4_8MMA_AtomIJNS4_4SM904GMMA30MMA_64x128x8_F32TF32TF32_SS_TNILNSO_7ScaleInE1ELSQ_1EEEEEENS4_6LayoutINS5_IJNSA_ILi2EEESB_SB_EEENS5_IJSB_NSA_ILi0EEESW_EEEEENS5_IJNS4_10UnderscoreESZ_SZ_EEEEENS4_13SM90_TMA_LOADENS4_14ComposedLayoutINS4_7SwizzleILi3ELi4ELi3EEENS4_18smem_ptr_flag_bitsILi32EEENST_INS5_IJNSA_ILi8EEESH_EEENS5_IJSH_SB_EEEEEEEvNS4_8identityES12_S1C_vS1D_EENS_8epilogue10collective6detail29Sm90TmaWarpSpecializedAdapterINS1G_15DefaultEpilogueISJ_SK_SK_NS1F_6thread17LinearCombinationISJ_Li1EffLNS1K_9ScaleType4KindE0ELNS_15FloatRoundStyleE2ESJ_EENS1_15EpilogueDefaultEEEEEvvEEEEvNT_6ParamsE:
        .type           _ZN7cutlass13device_kernelINS_4gemm6kernel13GemmUniversalIN4cute5tupleIJiiiiEEENS1_10collective13CollectiveMmaINS1_34MainloopSm90TmaGmmaWarpSpecializedILi5ENS5_IJNS4_1CILi1EEESB_SB_EEENS1_35KernelTmaWarpSpecializedCooperativeEEENS5_IJNSA_ILi256EEENSA_ILi128EEENSA_ILi32EEEEEENS_10tfloat32_tENS5_IJlSB_lEEESJ_SK_NS4_8TiledMMAINS4_8MMA_AtomIJNS4_4SM904GMMA30MMA_64x128x8_F32TF32TF32_SS_TNILNSO_7ScaleInE1ELSQ_1EEEEEENS4_6LayoutINS5_IJNSA_ILi2EEESB_SB_EEENS5_IJSB_NSA_ILi0EEESW_EEEEENS5_IJNS4_10UnderscoreESZ_SZ_EEEEENS4_13SM90_TMA_LOADENS4_14ComposedLayoutINS4_7SwizzleILi3ELi4ELi3EEENS4_18smem_ptr_flag_bitsILi32EEENST_INS5_IJNSA_ILi8EEESH_EEENS5_IJSH_SB_EEEEEEEvNS4_8identityES12_S1C_vS1D_EENS_8epilogue10collective6detail29Sm90TmaWarpSpecializedAdapterINS1G_15DefaultEpilogueISJ_SK_SK_NS1F_6thread17LinearCombinationISJ_Li1EffLNS1K_9ScaleType4KindE0ELNS_15FloatRoundStyleE2ESJ_EENS1_15EpilogueDefaultEEEEEvvEEEEvNT_6ParamsE,@function
        .size           _ZN7cutlass13device_kernelINS_4gemm6kernel13GemmUniversalIN4cute5tupleIJiiiiEEENS1_10collective13CollectiveMmaINS1_34MainloopSm90TmaGmmaWarpSpecializedILi5ENS5_IJNS4_1CILi1EEESB_SB_EEENS1_35KernelTmaWarpSpecializedCooperativeEEENS5_IJNSA_ILi256EEENSA_ILi128EEENSA_ILi32EEEEEENS_10tfloat32_tENS5_IJlSB_lEEESJ_SK_NS4_8TiledMMAINS4_8MMA_AtomIJNS4_4SM904GMMA30MMA_64x128x8_F32TF32TF32_SS_TNILNSO_7ScaleInE1ELSQ_1EEEEEENS4_6LayoutINS5_IJNSA_ILi2EEESB_SB_EEENS5_IJSB_NSA_ILi0EEESW_EEEEENS5_IJNS4_10UnderscoreESZ_SZ_EEEEENS4_13SM90_TMA_LOADENS4_14ComposedLayoutINS4_7SwizzleILi3ELi4ELi3EEENS4_18smem_ptr_flag_bitsILi32EEENST_INS5_IJNSA_ILi8EEESH_EEENS5_IJSH_SB_EEEEEEEvNS4_8identityES12_S1C_vS1D_EENS_8epilogue10collective6detail29Sm90TmaWarpSpecializedAdapterINS1G_15DefaultEpilogueISJ_SK_SK_NS1F_6thread17LinearCombinationISJ_Li1EffLNS1K_9ScaleType4KindE0ELNS_15FloatRoundStyleE2ESJ_EENS1_15EpilogueDefaultEEEEEvvEEEEvNT_6ParamsE,(.L_x_322 - _ZN7cutlass13device_kernelINS_4gemm6kernel13GemmUniversalIN4cute5tupleIJiiiiEEENS1_10collective13CollectiveMmaINS1_34MainloopSm90TmaGmmaWarpSpecializedILi5ENS5_IJNS4_1CILi1EEESB_SB_EEENS1_35KernelTmaWarpSpecializedCooperativeEEENS5_IJNSA_ILi256EEENSA_ILi128EEENSA_ILi32EEEEEENS_10tfloat32_tENS5_IJlSB_lEEESJ_SK_NS4_8TiledMMAINS4_8MMA_AtomIJNS4_4SM904GMMA30MMA_64x128x8_F32TF32TF32_SS_TNILNSO_7ScaleInE1ELSQ_1EEEEEENS4_6LayoutINS5_IJNSA_ILi2EEESB_SB_EEENS5_IJSB_NSA_ILi0EEESW_EEEEENS5_IJNS4_10UnderscoreESZ_SZ_EEEEENS4_13SM90_TMA_LOADENS4_14ComposedLayoutINS4_7SwizzleILi3ELi4ELi3EEENS4_18smem_ptr_flag_bitsILi32EEENST_INS5_IJNSA_ILi8EEESH_EEENS5_IJSH_SB_EEEEEEEvNS4_8identityES12_S1C_vS1D_EENS_8epilogue10collective6detail29Sm90TmaWarpSpecializedAdapterINS1G_15DefaultEpilogueISJ_SK_SK_NS1F_6thread17LinearCombinationISJ_Li1EffLNS1K_9ScaleType4KindE0ELNS_15FloatRoundStyleE2ESJ_EENS1_15EpilogueDefaultEEEEEvvEEEEvNT_6ParamsE)
        .other          _ZN7cutlass13device_kernelINS_4gemm6kernel13GemmUniversalIN4cute5tupleIJiiiiEEENS1_10collective13CollectiveMmaINS1_34MainloopSm90TmaGmmaWarpSpecializedILi5ENS5_IJNS4_1CILi1EEESB_SB_EEENS1_35KernelTmaWarpSpecializedCooperativeEEENS5_IJNSA_ILi256EEENSA_ILi128EEENSA_ILi32EEEEEENS_10tfloat32_tENS5_IJlSB_lEEESJ_SK_NS4_8TiledMMAINS4_8MMA_AtomIJNS4_4SM904GMMA30MMA_64x128x8_F32TF32TF32_SS_TNILNSO_7ScaleInE1ELSQ_1EEEEEENS4_6LayoutINS5_IJNSA_ILi2EEESB_SB_EEENS5_IJSB_NSA_ILi0EEESW_EEEEENS5_IJNS4_10UnderscoreESZ_SZ_EEEEENS4_13SM90_TMA_LOADENS4_14ComposedLayoutINS4_7SwizzleILi3ELi4ELi3EEENS4_18smem_ptr_flag_bitsILi32EEENST_INS5_IJNSA_ILi8EEESH_EEENS5_IJSH_SB_EEEEEEEvNS4_8identityES12_S1C_vS1D_EENS_8epilogue10collective6detail29Sm90TmaWarpSpecializedAdapterINS1G_15DefaultEpilogueISJ_SK_SK_NS1F_6thread17LinearCombinationISJ_Li1EffLNS1K_9ScaleType4KindE0ELNS_15FloatRoundStyleE2ESJ_EENS1_15EpilogueDefaultEEEEEvvEEEEvNT_6ParamsE,@"STO_CUDA_ENTRY STV_DEFAULT"
_ZN7cutlass13device_kernelINS_4gemm6kernel13GemmUniversalIN4cute5tupleIJiiiiEEENS1_10collective13CollectiveMmaINS1_34MainloopSm90TmaGmmaWarpSpecializedILi5ENS5_IJNS4_1CILi1EEESB_SB_EEENS1_35KernelTmaWarpSpecializedCooperativeEEENS5_IJNSA_ILi256EEENSA_ILi128EEENSA_ILi32EEEEEENS_10tfloat32_tENS5_IJlSB_lEEESJ_SK_NS4_8TiledMMAINS4_8MMA_AtomIJNS4_4SM904GMMA30MMA_64x128x8_F32TF32TF32_SS_TNILNSO_7ScaleInE1ELSQ_1EEEEEENS4_6LayoutINS5_IJNSA_ILi2EEESB_SB_EEENS5_IJSB_NSA_ILi0EEESW_EEEEENS5_IJNS4_10UnderscoreESZ_SZ_EEEEENS4_13SM90_TMA_LOADENS4_14ComposedLayoutINS4_7SwizzleILi3ELi4ELi3EEENS4_18smem_ptr_flag_bitsILi32EEENST_INS5_IJNSA_ILi8EEESH_EEENS5_IJSH_SB_EEEEEEEvNS4_8identityES12_S1C_vS1D_EENS_8epilogue10collective6detail29Sm90TmaWarpSpecializedAdapterINS1G_15DefaultEpilogueISJ_SK_SK_NS1F_6thread17LinearCombinationISJ_Li1EffLNS1K_9ScaleType4KindE0ELNS_15FloatRoundStyleE2ESJ_EENS1_15EpilogueDefaultEEEEEvvEEEEvNT_6ParamsE:
[----:B------:R-:W0:Y:S01]  /*0000*/  LDC R1, c[0x0][0x28] ;  /* 0x00000a00ff017b82 */ /* 0x000e220000000800 */
[----:B------:R-:W1:Y:S01]  /*0010*/  S2R R18, SR_TID.X ;  /* 0x0000000000127919 */ /* 0x000e620000002100 */
[----:B------:R-:W-:Y:S01]  /*0020*/  ELECT P0, URZ, PT ;  /* 0x00000000003f782f */ /* 0x000fe20003800000 */
[----:B------:R-:W-:Y:S01]  /*0030*/  BSSY B0, `(.L_x_0) ;  /* 0x000000f000007945 */ /* 0x000fe20003800000 */
[--C-:B-1----:R-:W-:Y:S02]  /*0040*/  SHF.R.U32.HI R0, RZ, 0x5, R18.reuse ;  /* 0x00000005ff007819 */ /* 0x102fe40000011612 */
[----:B------:R-:W-:-:S03]  /*0050*/  SHF.R.U32.HI R22, RZ, 0x7, R18 ;  /* 0x00000007ff167819 */ /* 0x000fc60000011612 */
[----:B------:R-:W1:Y:S04]  /*0060*/  SHFL.IDX PT, R5, R0, RZ, 0x1f ;  /* 0x00001fff00057589 */ /* 0x000e6800000e0000 */
[----:B------:R2:W3:Y:S01]  /*0070*/  SHFL.IDX PT, R8, R22, RZ, 0x1f ;  /* 0x00001fff16087589 */ /* 0x0004e200000e0000 */
[----:B-1----:R-:W-:-:S13]  /*0080*/  ISETP.NE.OR P0, PT, R5, RZ, !P0 ;  /* 0x000000ff0500720c */ /* 0x002fda0004705670 */
[----:B0-23--:R-:W-:Y:S05]  /*0090*/  @P0 BRA `(.L_x_1) ;  /* 0x0000000000200947 */ /* 0x00dfea0003800000 */
[----:B------:R-:W-:Y:S02]  /*00a0*/  ULDC.64 UR4, c[0x0][0x198] ;  /* 0x0000660000047ab9 */ /* 0x000fe40000000a00 */
[----:B------:R-:W-:Y:S02]  /*00b0*/  UIADD3 UR6, UP0, UR4, 0xf0, URZ ;  /* 0x000000f004067890 */ /* 0x000fe4000ff1e03f */
[----:B------:R-:W-:Y:S02]  /*00c0*/  UIADD3 UR4, UP1, UR4, 0x1f0, URZ ;  /* 0x000001f004047890 */ /* 0x000fe4000ff3e03f */
[----:B------:R-:W-:Y:S02]  /*00d0*/  UIADD3.X UR7, URZ, UR5, URZ, UP0, !UPT ;  /* 0x000000053f077290 */ /* 0x000fe400087fe43f */
[----:B------:R-:W-:-:S07]  /*00e0*/  UIADD3.X UR5, URZ, UR5, URZ, UP1, !UPT ;  /* 0x000000053f057290 */ /* 0x000fce0008ffe43f */
[----:B------:R0:W-:Y:S02]  /*00f0*/  UTMACCTL.PF [UR6] ;  /* 0x00000000060079b9 */ /* 0x0001e40008040000 */
[----:B------:R0:W-:Y:S02]  /*0100*/  UTMACCTL.PF [UR4] ;  /* 0x00000000040079b9 */ /* 0x0001e40008040000 */
[----:B0-----:R-:W-:Y:S01]  /*0110*/  NOP ;  /* 0x0000000000007918 */ /* 0x001fe20000000000 */
.L_x_1:
[----:B------:R-:W-:Y:S05]  /*0120*/  BSYNC B0 ;  /* 0x0000000000007941 */ /* 0x000fea0003800000 */
.L_x_0:
[----:B------:R-:W0:Y:S02]  /*0130*/  SHFL.IDX PT, R2, R0, RZ, 0x1f ;  /* 0x00001fff00027589 */ /* 0x000e2400000e0000 */
[----:B0-----:R-:W-:-:S13]  /*0140*/  ISETP.NE.AND P0, PT, R2, RZ, PT ;  /* 0x000000ff0200720c */ /* 0x001fda0003f05270 */
[----:B------:R-:W-:Y:S05]  /*0150*/  @P0 BRA `(.L_x_2) ;  /* 0x0000000000600947 */ /* 0x000fea0003800000 */
[----:B------:R-:W0:Y:S01]  /*0160*/  S2UR UR8, SR_CgaCtaId ;  /* 0x00000000000879c3 */ /* 0x000e220000008800 */
[----:B------:R-:W-:Y:S01]  /*0170*/  UMOV UR4, 0x400 ;  /* 0x0000040000047882 */ /* 0x000fe20000000000 */
[----:B------:R-:W-:Y:S01]  /*0180*/  UMOV UR5, 0x1 ;  /* 0x0000000100057882 */ /* 0x000fe20000000000 */
[----:B------:R-:W-:Y:S01]  /*0190*/  UMOV UR6, 0x100 ;  /* 0x0000010000067882 */ /* 0x000fe20000000000 */
[----:B------:R-:W-:Y:S01]  /*01a0*/  ELECT P0, URZ, PT ;  /* 0x00000000003f782f */ /* 0x000fe20003800000 */
[----:B------:R-:W-:-:S04]  /*01b0*/  UIADD3 UR6, -UR6, 0x100000, URZ ;  /* 0x0010000006067890 */ /* 0x000fc8000fffe13f */
[----:B------:R-:W-:Y:S02]  /*01c0*/  USHF.L.U32 UR7, UR6, 0xb, URZ ;  /* 0x0000000b06077899 */ /* 0x000fe4000800063f */
[----:B------:R-:W-:Y:S02]  /*01d0*/  USHF.L.U32 UR6, UR6, 0x1, URZ ;  /* 0x0000000106067899 */ /* 0x000fe4000800063f */
[----:B0-----:R-:W-:Y:S02]  /*01e0*/  ULEA UR8, UR8, UR4, 0x18 ;  /* 0x0000000408087291 */ /* 0x001fe4000f8ec03f */
[----:B------:R-:W-:-:S04]  /*01f0*/  UIADD3 UR4, -UR5, 0x100000, URZ ;  /* 0x0010000005047890 */ /* 0x000fc8000fffe13f */
[----:B------:R-:W-:Y:S02]  /*0200*/  USHF.L.U32 UR5, UR4, 0xb, URZ ;  /* 0x0000000b04057899 */ /* 0x000fe4000800063f */
[----:B------:R-:W-:Y:S01]  /*0210*/  USHF.L.U32 UR4, UR4, 0x1, URZ ;  /* 0x0000000104047899 */ /* 0x000fe2000800063f */
[----:B------:R-:W0:Y:S11]  /*0220*/  FENCE.VIEW.ASYNC.S ;  /* 0x00000000000073c6 */ /* 0x000e360000000000 */
[----:B0-----:R0:W1:Y:S01]  /*0230*/  SYNCS.EXCH.64 URZ, [UR8], UR4 ;  /* 0x00000004083f75b2 */ /* 0x0010620008000100 */
[----:B------:R0:W2:Y:S01]  /*0240*/  SYNCS.EXCH.64 URZ, [UR8+0x28], UR6 ;  /* 0x00002806083f75b2 */ /* 0x0000a20008000100 */
[----:B------:R0:W3:Y:S01]  /*0250*/  SYNCS.EXCH.64 URZ, [UR8+0x8], UR4 ;  /* 0x00000804083f75b2 */ /* 0x0000e20008000100 */
[----:B------:R0:W4:Y:S01]  /*0260*/  SYNCS.EXCH.64 URZ, [UR8+0x30], UR6 ;  /* 0x00003006083f75b2 */ /* 0x0001220008000100 */
[----:B------:R0:W0:Y:S01]  /*0270*/  SYNCS.EXCH.64 URZ, [UR8+0x10], UR4 ;  /* 0x00001004083f75b2 */ /* 0x0000220008000100 */
[----:B------:R0:W0:Y:S01]  /*0280*/  SYNCS.EXCH.64 URZ, [UR8+0x38], UR6 ;  /* 0x00003806083f75b2 */ /* 0x0000220008000100 */
[----:B------:R0:W0:Y:S01]  /*0290*/  SYNCS.EXCH.64 URZ, [UR8+0x18], UR4 ;  /* 0x00001804083f75b2 */ /* 0x0000220008000100 */
[----:B------:R0:W0:Y:S01]  /*02a0*/  SYNCS.EXCH.64 URZ, [UR8+0x40], UR6 ;  /* 0x00004006083f75b2 */ /* 0x0000220008000100 */
[----:B------:R0:W0:Y:S01]  /*02b0*/  SYNCS.EXCH.64 URZ, [UR8+0x20], UR4 ;  /* 0x00002004083f75b2 */ /* 0x0000220008000100 */
[----:B------:R0:W0:Y:S01]  /*02c0*/  SYNCS.EXCH.64 URZ, [UR8+0x48], UR6 ;  /* 0x00004806083f75b2 */ /* 0x0000220008000100 */
[----:B------:R-:W-:Y:S01]  /*02d0*/  NOP ;  /* 0x0000000000007918 */ /* 0x000fe20000000000 */
.L_x_2:
[----:B------:R-:W5:Y:S01]  /*02e0*/  SHFL.IDX PT, R0, R0, RZ, 0x1f ;  /* 0x00001fff00007589 */ /* 0x000f6200000e0000 */
[----:B------:R-:W-:Y:S01]  /*02f0*/  ELECT P0, URZ, PT ;  /* 0x00000000003f782f */ /* 0x000fe20003800000 */
[----:B------:R-:W1:Y:S01]  /*0300*/  LDC R2, c[0x0][0x65c] ;  /* 0x00019700ff027b82 */ /* 0x000e620000000800 */
[----:B------:R-:W-:Y:S01]  /*0310*/  SHF.R.S32.HI R6, RZ, 0x1f, R5 ;  /* 0x0000001fff067819 */ /* 0x000fe20000011405 */
[----:B------:R-:W2:Y:S01]  /*0320*/  S2R R3, SR_CTAID.Y ;  /* 0x0000000000037919 */ /* 0x000ea20000002600 */
[----:B0-----:R-:W-:Y:S01]  /*0330*/  UMOV UR4, 0x20 ;  /* 0x0000002000047882 */ /* 0x001fe20000000000 */
[----:B------:R-:W-:Y:S01]  /*0340*/  ISETP.NE.AND P2, PT, R8, RZ, PT ;  /* 0x000000ff0800720c */ /* 0x000fe20003f45270 */
[----:B------:R-:W-:Y:S01]  /*0350*/  NOP ;  /* 0x0000000000007918 */ /* 0x000fe20000000000 */
[----:B------:R-:W0:Y:S01]  /*0360*/  S2R R4, SR_CTAID.X ;  /* 0x0000000000047919 */ /* 0x000e220000002500 */
[----:B------:R-:W-:Y:S01]  /*0370*/  LEA.HI R6, R6, R5, RZ, 0x2 ;  /* 0x0000000506067211 */ /* 0x000fe200078f10ff */
[----:B------:R-:W-:Y:S01]  /*0380*/  NOP ;  /* 0x0000000000007918 */ /* 0x000fe20000000000 */
[----:B-----5:R-:W-:-:S02]  /*0390*/  ISETP.NE.OR P0, PT, R0, RZ, !P0 ;  /* 0x000000ff0000720c */ /* 0x020fc40004705670 */
[----:B-1----:R-:W-:-:S04]  /*03a0*/  ISETP.NE.AND P3, PT, R2, 0x1, PT ;  /* 0x000000010200780c */ /* 0x002fc80003f65270 */
[----:B------:R-:W-:Y:S02]  /*03b0*/  P2R R0, PR, RZ, 0x8 ;  /* 0x00000008ff007803 */ /* 0x000fe40000000000 */
[----:B------:R-:W-:-:S05]  /*03c0*/  LOP3.LUT R0, R6, 0xfffffffc, RZ, 0xc0, !PT ;  /* 0xfffffffc06007812 */ /* 0x000fca00078ec0ff */
[----:B------:R-:W-:Y:S01]  /*03d0*/  VOTEU.ALL UP0, P0 ;  /* 0x00000000003f7886 */ /* 0x000fe20000000000 */
[----:B------:R-:W-:Y:S01]  /*03e0*/  IMAD.IADD R0, R5, 0x1, -R0 ;  /* 0x0000000105007824 */ /* 0x000fe200078e0a00 */
[----:B------:R-:W0:Y:S01]  /*03f0*/  @P3 LDC R17, c[0x0][0x10] ;  /* 0x00000400ff113b82 */ /* 0x000e220000000800 */
[----:B------:R-:W-:Y:S01]  /*0400*/  VOTEU.ALL UP1, P0 ;  /* 0x00000000003f7886 */ /* 0x000fe20000020000 */
[----:B--2---:R-:W-:Y:S01]  /*0410*/  @P3 IMAD.MOV.U32 R6, RZ, RZ, R3 ;  /* 0x000000ffff063224 */ /* 0x004fe200078e0003 */
[----:B------:R-:W-:Y:S01]  /*0420*/  @!UP0 UMOV UR6, 0x400 ;  /* 0x0000040000068882 */ /* 0x000fe20000000000 */
[----:B------:R-:W-:-:S04]  /*0430*/  @!UP0 UIADD3 UR4, -UR4, 0x100000, URZ ;  /* 0x0010000004048890 */ /* 0x000fc8000fffe13f */
[----:B------:R-:W-:Y:S02]  /*0440*/  @!UP0 USHF.L.U32 UR5, UR4, 0xb, URZ ;  /* 0x0000000b04058899 */ /* 0x000fe4000800063f */
[----:B------:R-:W-:Y:S01]  /*0450*/  @!UP0 USHF.L.U32 UR4, UR4, 0x1, URZ ;  /* 0x0000000104048899 */ /* 0x000fe2000800063f */
[----:B------:R-:W-:Y:S02]  /*0460*/  @P3 IMAD.MOV.U32 R7, RZ, RZ, RZ ;  /* 0x000000ffff073224 */ /* 0x000fe400078e00ff */
[----:B------:R-:W-:Y:S01]  /*0470*/  IMAD.MOV.U32 R5, RZ, RZ, RZ ;  /* 0x000000ffff057224 */ /* 0x000fe200078e00ff */
[----:B------:R-:W1:Y:S01]  /*0480*/  @!UP0 S2UR UR7, SR_CgaCtaId ;  /* 0x00000000000789c3 */ /* 0x000e620000008800 */
[----:B------:R-:W-:-:S07]  /*0490*/  @P3 IMAD.MOV.U32 R11, RZ, RZ, RZ ;  /* 0x000000ffff0b3224 */ /* 0x000fce00078e00ff */
[----:B------:R-:W2:Y:S01]  /*04a0*/  @!P3 LDC R9, c[0x0][0xc] ;  /* 0x00000300ff09bb82 */ /* 0x000ea20000000800 */
[----:B0-----:R-:W-:-:S04]  /*04b0*/  @P3 IMAD.WIDE.U32 R16, R4, R17, R6 ;  /* 0x0000001104103225 */ /* 0x001fc800078e0006 */
[----:B------:R-:W-:Y:S01]  /*04c0*/  @P3 IMAD.IADD R17, R17, 0x1, R11 ;  /* 0x0000000111113824 */ /* 0x000fe200078e020b */
[----:B-1----:R-:W-:Y:S01]  /*04d0*/  @!UP0 ULEA UR6, UR7, UR6, 0x18 ;  /* 0x0000000607068291 */ /* 0x002fe2000f8ec03f */
[----:B------:R-:W-:Y:S01]  /*04e0*/  VOTEU.ALL UP0, P0 ;  /* 0x00000000003f7886 */ /* 0x000fe20000000000 */
[----:B------:R-:W-:-:S04]  /*04f0*/  ISETP.NE.AND P0, PT, R0, 0x3, PT ;  /* 0x000000030000780c */ /* 0x000fc80003f05270 */
[----:B------:R-:W-:Y:S01]  /*0500*/  ISETP.EQ.OR P0, PT, R0, RZ, !P0 ;  /* 0x000000ff0000720c */ /* 0x000fe20004702670 */
[----:B--2---:R-:W-:-:S03]  /*0510*/  @!P3 IMAD.WIDE.U32 R6, R9, R3, R4 ;  /* 0x000000030906b225 */ /* 0x004fc600078e0004 */
[C---:B------:R-:W-:Y:S01]  /*0520*/  ISETP.EQ.AND P0, PT, R8.reuse, RZ, P0 ;  /* 0x000000ff0800720c */ /* 0x040fe20000702270 */
[----:B------:R-:W-:Y:S01]  /*0530*/  VIADD R8, R8, 0xffffffff ;  /* 0xffffffff08087836 */ /* 0x000fe20000000000 */
[----:B------:R-:W0:Y:S02]  /*0540*/  FENCE.VIEW.ASYNC.S ;  /* 0x00000000000073c6 */ /* 0x000e240000000000 */
[----:B0-----:R0:W3:Y:S01]  /*0550*/  @!UP0 SYNCS.EXCH.64 URZ, [UR6+0x60], UR4 ;  /* 0x00006004063f85b2 */ /* 0x0010e20008000100 */
[----:B------:R-:W-:Y:S01]  /*0560*/  @!P3 IMAD.MOV.U32 R16, RZ, RZ, R6 ;  /* 0x000000ffff10b224 */ /* 0x000fe200078e0006 */
[----:B------:R-:W-:Y:S01]  /*0570*/  SEL R19, RZ, 0x1, !P0 ;  /* 0x00000001ff137807 */ /* 0x000fe20004000000 */
[----:B------:R-:W-:Y:S01]  /*0580*/  @!P3 IMAD.MOV.U32 R17, RZ, RZ, R7 ;  /* 0x000000ffff11b224 */ /* 0x000fe200078e0007 */
[----:B------:R-:W-:-:S04]  /*0590*/  ISETP.GE.U32.AND P1, PT, R8, 0x2, PT ;  /* 0x000000020800780c */ /* 0x000fc80003f26070 */
[----:B------:R-:W-:Y:S01]  /*05a0*/  SEL R19, R19, 0x2, P1 ;  /* 0x0000000213137807 */ /* 0x000fe20000800000 */
[----:B------:R0:W3:Y:S01]  /*05b0*/  @!UP1 SYNCS.EXCH.64 URZ, [UR6+0x68], UR4 ;  /* 0x00006804063f95b2 */ /* 0x0000e20008000100 */
[----:B------:R-:W-:Y:S01]  /*05c0*/  NOP ;  /* 0x0000000000007918 */ /* 0x000fe20000000000 */
[----:B---34-:R-:W-:Y:S06]  /*05d0*/  BAR.SYNC.DEFER_BLOCKING 0x0 ;  /* 0x0000000000007b1d */ /* 0x018fec0000010000 */
[----:B------:R-:W-:Y:S05]  /*05e0*/  @!P2 BRA `(.L_x_3) ;  /* 0x000000a0007ca947 */ /* 0x000fea0003800000 */
[----:B------:R-:W-:-:S13]  /*05f0*/  ISETP.GT.U32.AND P0, PT, R8, 0x1, PT ;  /* 0x000000010800780c */ /* 0x000fda0003f04070 */
[----:B0-----:R-:W-:Y:S05]  /*0600*/  @P0 EXIT ;  /* 0x000000000000094d */ /* 0x001fea0003800000 */
[----:B------:R-:W-:Y:S01]  /*0610*/  ULDC.64 UR4, c[0x0][0x650] ;  /* 0x0001940000047ab9 */ /* 0x000fe20000000a00 */
[----:B------:R-:W-:Y:S01]  /*0620*/  PRMT R0, RZ, 0x7610, R0 ;  /* 0x00007610ff007816 */ /* 0x000fe20000000000 */
[----:B------:R-:W-:Y:S01]  /*0630*/  IMAD.MOV.U32 R152, RZ, RZ, -0x1 ;  /* 0xffffffffff987424 */ /* 0x000fe200078e00ff */
[----:B------:R-:W-:Y:S01]  /*0640*/  ISETP.GE.U32.AND P0, PT, R16, UR4, PT ;  /* 0x0000000410007c0c */ /* 0x000fe2000bf06070 */
[----:B------:R-:W-:Y:S02]  /*0650*/  IMAD.MOV.U32 R153, RZ, RZ, -0x1 ;  /* 0xffffffffff997424 */ /* 0x000fe400078e00ff */
[----:B------:R-:W-:Y:S01]  /*0660*/  IMAD.MOV.U32 R23, RZ, RZ, -0x1 ;  /* 0xffffffffff177424 */ /* 0x000fe200078e00ff */
[----:B------:R-:W-:-:S13]  /*0670*/  ISETP.GE.U32.AND.EX P0, PT, R17, UR5, PT, P0 ;  /* 0x0000000511007c0c */ /* 0x000fda000bf06100 */
[----:B------:R-:W-:Y:S05]  /*0680*/  @P0 BRA `(.L_x_4) ;  /* 0x0000000400540947 */ /* 0x000fea0003800000 */
[----:B------:R-:W0:Y:S01]  /*0690*/  LDC.64 R14, c[0x0][0x628] ;  /* 0x00018a00ff0e7b82 */ /* 0x000e220000000a00 */
[----:B------:R-:W-:Y:S02]  /*06a0*/  IMAD.MOV.U32 R6, RZ, RZ, R16 ;  /* 0x000000ffff067224 */ /* 0x000fe400078e0010 */
[----:B------:R-:W-:-:S05]  /*06b0*/  IMAD.MOV.U32 R7, RZ, RZ, R17 ;  /* 0x000000ffff077224 */ /* 0x000fca00078e0011 */
[----:B------:R-:W1:Y:S08]  /*06c0*/  LDC R0, c[0x0][0x630] ;  /* 0x00018c00ff007b82 */ /* 0x000e700000000800 */
[----:B------:R-:W2:Y:S01]  /*06d0*/  LDC.64 R20, c[0x0][0x620] ;  /* 0x00018800ff147b82 */ /* 0x000ea20000000a00 */
[----:B0-----:R-:W-:-:S04]  /*06e0*/  ISETP.NE.U32.AND P0, PT, R14, RZ, PT ;  /* 0x000000ff0e00720c */ /* 0x001fc80003f05070 */
[----:B------:R-:W-:-:S13]  /*06f0*/  ISETP.NE.AND.EX P0, PT, R15, RZ, PT, P0 ;  /* 0x000000ff0f00720c */ /* 0x000fda0003f05300 */
[----:B-12---:R-:W-:Y:S05]  /*0700*/  @!P0 BRA `(.L_x_5) ;  /* 0x0000000000288947 */ /* 0x006fea0003800000 */
[----:B------:R-:W0:Y:S02]  /*0710*/  LDC R11, c[0x0][0x634] ;  /* 0x00018d00ff0b7b82 */ /* 0x000e240000000800 */
[----:B0-----:R-:W-:-:S05]  /*0720*/  IADD3 R11, P0, R16, R11, RZ ;  /* 0x0000000b100b7210 */ /* 0x001fca0007f1e0ff */
[----:B------:R-:W-:-:S04]  /*0730*/  IMAD.X R13, RZ, RZ, R17, P0 ;  /* 0x000000ffff0d7224 */ /* 0x000fc800000e0611 */
[----:B------:R-:W-:-:S04]  /*0740*/  IMAD.WIDE.U32 R6, R13, R14, RZ ;  /* 0x0000000e0d067225 */ /* 0x000fc800078e00ff */
[----:B------:R-:W-:-:S04]  /*0750*/  IMAD.WIDE.U32 R8, P0, R11, R15, R6 ;  /* 0x0000000f0b087225 */ /* 0x000fc80007800006 */
[----:B------:R-:W-:-:S04]  /*0760*/  IMAD.WIDE.U32 R6, R11, R14, RZ ;  /* 0x0000000e0b067225 */ /* 0x000fc800078e00ff */
[----:B------:R-:W-:Y:S01]  /*0770*/  IMAD.X R11, RZ, RZ, RZ, P0 ;  /* 0x000000ffff0b7224 */ /* 0x000fe200000e06ff */
[----:B------:R-:W-:Y:S01]  /*0780*/  IADD3 RZ, P0, R7, R8, RZ ;  /* 0x0000000807ff7210 */ /* 0x000fe20007f1e0ff */
[----:B------:R-:W-:-:S04]  /*0790*/  IMAD.MOV.U32 R10, RZ, RZ, R9 ;  /* 0x000000ffff0a7224 */ /* 0x000fc800078e0009 */
[----:B------:R-:W-:-:S08]  /*07a0*/  IMAD.WIDE.U32.X R6, R13, R15, R10, P0 ;  /* 0x0000000f0d067225 */ /* 0x000fd000000e040a */
.L_x_5:
[-CC-:B------:R-:W-:Y:S01]  /*07b0*/  SHF.R.U64 R23, R6, R0.reuse, R7.reuse ;  /* 0x0000000006177219 */ /* 0x180fe20000001207 */
[----:B------:R-:W0:Y:S01]  /*07c0*/  LDC R10, c[0x0][0x618] ;  /* 0x00018600ff0a7b82 */ /* 0x000e220000000800 */
[----:B------:R-:W-:Y:S01]  /*07d0*/  SHF.R.U32.HI R5, RZ, R0, R7 ;  /* 0x00000000ff057219 */ /* 0x000fe20000011607 */
[----:B------:R-:W-:Y:S01]  /*07e0*/  ULDC UR4, c[0x0][0x150] ;  /* 0x0000540000047ab9 */ /* 0x000fe20000000800 */
[----:B------:R-:W-:Y:S02]  /*07f0*/  IADD3 R9, P0, RZ, -R23, RZ ;  /* 0x80000017ff097210 */ /* 0x000fe40007f1e0ff */
[----:B------:R-:W-:-:S03]  /*0800*/  I2FP.F32.U32 R0, R4 ;  /* 0x0000000400007245 */ /* 0x000fc60000201000 */
[----:B------:R-:W1:Y:S01]  /*0810*/  LDC.64 R28, c[0x0][0x640] ;  /* 0x00019000ff1c7b82 */ /* 0x000e620000000a00 */
[----:B------:R-:W-:Y:S02]  /*0820*/  IMAD.X R11, RZ, RZ, ~R5, P0 ;  /* 0x000000ffff0b7224 */ /* 0x000fe400000e0e05 */
[----:B------:R-:W-:Y:S01]  /*0830*/  FMUL R0, R0, UR4 ;  /* 0x0000000400007c20 */ /* 0x000fe20008400000 */
[----:B------:R-:W-:Y:S01]  /*0840*/  IMAD.WIDE.U32 R6, R9, R20, R16 ;  /* 0x0000001409067225 */ /* 0x000fe200078e0010 */
[----:B------:R-:W-:-:S03]  /*0850*/  ULDC UR4, c[0x0][0x154] ;  /* 0x0000550000047ab9 */ /* 0x000fc60000000800 */
[----:B------:R-:W-:Y:S01]  /*0860*/  IMAD R8, R11, R20, RZ ;  /* 0x000000140b087224 */ /* 0x000fe200078e02ff */
[----:B------:R-:W2:Y:S01]  /*0870*/  LDC R5, c[0x0][0x144] ;  /* 0x00005100ff057b82 */ /* 0x000ea20000000800 */
[----:B------:R-:W3:Y:S02]  /*0880*/  F2I.U32.TRUNC.NTZ R0, R0 ;  /* 0x0000000000007305 */ /* 0x000ee4000020f000 */
[----:B------:R-:W-:-:S04]  /*0890*/  IMAD R9, R9, R21, R8 ;  /* 0x0000001509097224 */ /* 0x000fc800078e0208 */
[----:B------:R-:W-:Y:S01]  /*08a0*/  IMAD.IADD R7, R7, 0x1, R9 ;  /* 0x0000000107077824 */ /* 0x000fe200078e0209 */
[----:B------:R-:W4:Y:S01]  /*08b0*/  LDC R12, c[0x0][0x608] ;  /* 0x00018200ff0c7b82 */ /* 0x000f220000000800 */
[----:B------:R-:W-:-:S03]  /*08c0*/  IMAD.MOV.U32 R9, RZ, RZ, -0x1 ;  /* 0xffffffffff097424 */ /* 0x000fc600078e00ff */
[-CC-:B0-----:R-:W-:Y:S02]  /*08d0*/  SHF.R.U64 R20, R6, R10.reuse, R7.reuse ;  /* 0x0000000a06147219 */ /* 0x181fe40000001207 */
[----:B------:R-:W-:Y:S02]  /*08e0*/  I2FP.F32.U32 R6, R3 ;  /* 0x0000000300067245 */ /* 0x000fe40000201000 */
[----:B------:R-:W0:Y:S01]  /*08f0*/  LDC R26, c[0x0][0x658] ;  /* 0x00019600ff1a7b82 */ /* 0x000e220000000800 */
[----:B-1----:R-:W-:Y:S01]  /*0900*/  ISETP.NE.U32.AND P0, PT, R28, RZ, PT ;  /* 0x000000ff1c00720c */ /* 0x002fe20003f05070 */
[----:B---3--:R-:W-:Y:S01]  /*0910*/  IMAD.MOV R8, RZ, RZ, -R0 ;  /* 0x000000ffff087224 */ /* 0x008fe200078e0a00 */
[----:B------:R-:W-:Y:S01]  /*0920*/  SHF.R.U32.HI R7, RZ, R10, R7 ;  /* 0x0000000aff077219 */ /* 0x000fe20000011607 */
[----:B------:R-:W-:Y:S01]  /*0930*/  FMUL R6, R6, UR4 ;  /* 0x0000000406067c20 */ /* 0x000fe20008400000 */
[----:B------:R-:W-:-:S03]  /*0940*/  ISETP.NE.AND.EX P0, PT, R29, RZ, PT, P0 ;  /* 0x000000ff1d00720c */ /* 0x000fc60003f05300 */
[----:B------:R-:W1:Y:S01]  /*0950*/  LDC R14, c[0x0][0x148] ;  /* 0x00005200ff0e7b82 */ /* 0x000e620000000800 */
[----:B--2---:R-:W-:-:S07]  /*0960*/  IMAD R0, R5, R8, R4 ;  /* 0x0000000805007224 */ /* 0x004fce00078e0204 */
[----:B------:R-:W2:Y:S01]  /*0970*/  LDC R24, c[0x0][0x600] ;  /* 0x00018000ff187b82 */ /* 0x000ea20000000800 */
[-CC-:B----4-:R-:W-:Y:S02]  /*0980*/  SHF.R.U64 R30, R20, R12.reuse, R7.reuse ;  /* 0x0000000c141e7219 */ /* 0x190fe40000001207 */
[----:B------:R-:W-:Y:S01]  /*0990*/  SHF.R.U32.HI R5, RZ, R12, R7 ;  /* 0x0000000cff057219 */ /* 0x000fe20000011607 */
[----:B------:R-:W-:Y:S01]  /*09a0*/  IMAD.MOV.U32 R7, RZ, RZ, 0x1 ;  /* 0x00000001ff077424 */ /* 0x000fe200078e00ff */
[----:B------:R3:W4:Y:S03]  /*09b0*/  F2I.U32.TRUNC.NTZ R12, R6 ;  /* 0x00000006000c7305 */ /* 0x000726000020f000 */
[----:B------:R-:W1:Y:S01]  /*09c0*/  LDC R15, c[0x0][0x648] ;  /* 0x00019200ff0f7b82 */ /* 0x000e620000000800 */
[-C--:B0-----:R-:W-:Y:S02]  /*09d0*/  SHF.L.U32 R4, R9, R26.reuse, RZ ;  /* 0x0000001a09047219 */ /* 0x081fe400000006ff */
[----:B------:R-:W-:-:S02]  /*09e0*/  SHF.R.U64 R32, R30, R26, R5 ;  /* 0x0000001a1e207219 */ /* 0x000fc40000001205 */
[----:B------:R-:W-:Y:S02]  /*09f0*/  LOP3.LUT R11, RZ, R4, RZ, 0x33, !PT ;  /* 0x00000004ff0b7212 */ /* 0x000fe400078e33ff */
[-C--:B------:R-:W-:Y:S01]  /*0a00*/  SHF.R.U32.HI R5, RZ, R26.reuse, R5 ;  /* 0x0000001aff057219 */ /* 0x080fe20000011605 */
[----:B------:R-:W0:Y:S01]  /*0a10*/  LDC R21, c[0x0][0x638] ;  /* 0x00018e00ff157b82 */ /* 0x000e220000000800 */
[----:B------:R-:W-:Y:S01]  /*0a20*/  SHF.L.U32 R10, R7, R26, RZ ;  /* 0x0000001a070a7219 */ /* 0x000fe200000006ff */
[----:B------:R-:W-:-:S06]  /*0a30*/  IMAD.MOV.U32 R4, RZ, RZ, R32 ;  /* 0x000000ffff047224 */ /* 0x000fcc00078e0020 */
[----:B------:R-:W0:Y:S01]  /*0a40*/  LDC R152, c[0x0][0x610] ;  /* 0x00018400ff987b82 */ /* 0x000e220000000800 */
[----:B---34-:R-:W-:Y:S05]  /*0a50*/  @!P0 BRA `(.L_x_6) ;  /* 0x0000000000288947 */ /* 0x018fea0003800000 */
[----:B------:R-:W3:Y:S02]  /*0a60*/  LDC R9, c[0x0][0x64c] ;  /* 0x00019300ff097b82 */ /* 0x000ee40000000800 */
[----:B---3--:R-:W-:-:S05]  /*0a70*/  IADD3 R9, P0, R32, R9, RZ ;  /* 0x0000000920097210 */ /* 0x008fca0007f1e0ff */
        /* <DEDUP_REMOVED lines=8> */
.L_x_6:
[----:B-1----:R-:W-:Y:S01]  /*0b00*/  SHF.R.U64 R4, R4, R15, R5 ;  /* 0x0000000f04047219 */ /* 0x002fe20000001205 */
[----:B--2---:R-:W-:Y:S01]  /*0b10*/  VIADD R5, R24, 0xffffffff ;  /* 0xffffffff18057836 */ /* 0x004fe20000000000 */
[----:B------:R-:W-:Y:S01]  /*0b20*/  LOP3.LUT R11, R30, R11, RZ, 0xc0, !PT ;  /* 0x0000000b1e0b7212 */ /* 0x000fe200078ec0ff */
[----:B------:R-:W-:Y:S02]  /*0b30*/  IMAD.MOV R12, RZ, RZ, -R12 ;  /* 0x000000ffff0c7224 */ /* 0x000fe400078e0a0c */
[----:B------:R-:W-:Y:S01]  /*0b40*/  IMAD.MOV R6, RZ, RZ, -R4 ;  /* 0x000000ffff067224 */ /* 0x000fe200078e0a04 */
[----:B------:R-:W-:Y:S01]  /*0b50*/  LOP3.LUT R5, R20, R5, RZ, 0xc0, !PT ;  /* 0x0000000514057212 */ /* 0x000fe200078ec0ff */
[----:B------:R-:W-:Y:S02]  /*0b60*/  @P3 IMAD R0, R14, R12, R3 ;  /* 0x0000000c0e003224 */ /* 0x000fe400078e0203 */
[----:B------:R-:W-:Y:S02]  /*0b70*/  IMAD R11, R10, R4, R11 ;  /* 0x000000040a0b7224 */ /* 0x000fe400078e020b */
[----:B0-----:R-:W-:-:S02]  /*0b80*/  IMAD R3, R6, R21, R32 ;  /* 0x0000001506037224 */ /* 0x001fc400078e0220 */
[----:B------:R-:W-:Y:S02]  /*0b90*/  IMAD R152, R11, R152, R0 ;  /* 0x000000980b987224 */ /* 0x000fe400078e0200 */
[----:B------:R-:W-:Y:S02]  /*0ba0*/  IMAD R3, R3, R24, R5 ;  /* 0x0000001803037224 */ /* 0x000fe400078e0205 */
[----:B------:R-:W-:-:S03]  /*0bb0*/  IMAD.MOV.U32 R0, RZ, RZ, 0x1 ;  /* 0x00000001ff007424 */ /* 0x000fc600078e00ff */
[----:B------:R-:W-:Y:S02]  /*0bc0*/  SEL R153, R3, R152, !P3 ;  /* 0x0000009803997207 */ /* 0x000fe40005800000 */
[----:B------:R-:W-:-:S07]  /*0bd0*/  SEL R152, R152, R3, !P3 ;  /* 0x0000000398987207 */ /* 0x000fce0005800000 */
.L_x_4:
[----:B------:R-:W-:-:S08]  /*0be0*/  NOP ;  /* 0x0000000000007918 */ /* 0x000fd00000000000 */
[----:B------:R-:W0:Y:S02]  /*0bf0*/  USETMAXREG.TRY_ALLOC.CTAPOOL UP0, 0xe8 ;  /* 0x000000e8000079c8 */ /* 0x000e240008000600 */
[----:B0-----:R-:W-:-:S13]  /*0c00*/  PLOP3.LUT P0, PT, PT, PT, UP0, 0x80, 0x0 ;  /* 0x000000000000781c */ /* 0x001fda0003f0f008 */
[----:B------:R-:W-:Y:S05]  /*0c10*/  @!P0 BRA `(.L_x_4) ;  /* 0xfffffffc00f08947 */ /* 0x000fea000383ffff */
[----:B------:R-:W-:Y:S01]  /*0c20*/  ULDC.64 UR4, c[0x0][0x598] ;  /* 0x0001660000047ab9 */ /* 0x000fe20000000a00 */
[----:B------:R-:W-:Y:S01]  /*0c30*/  ULDC.64 UR36, c[0x0][0x208] ;  /* 0x0000820000247ab9 */ /* 0x000fe20000000a00 */
[----:B------:R-:W-:-:S04]  /*0c40*/  ISETP.NE.U32.AND P0, PT, RZ, UR4, PT ;  /* 0x00000004ff007c0c */ /* 0x000fc8000bf05070 */
[----:B------:R-:W-:-:S13]  /*0c50*/  ISETP.NE.AND.EX P0, PT, RZ, UR5, PT, P0 ;  /* 0x00000005ff007c0c */ /* 0x000fda000bf05300 */
[----:B------:R-:W-:Y:S05]  /*0c60*/  @!P0 BRA `(.L_x_7) ;  /* 0x00000000001c8947 */ /* 0x000fea0003800000 */
[----:B------:R-:W0:Y:S02]  /*0c70*/  LDC.64 R4, c[0x0][0x598] ;  /* 0x00016600ff047b82 */ /* 0x000e240000000a00 */
[----:B0-----:R-:W2:Y:S02]  /*0c80*/  LDG.E.64 R4, desc[UR36][R4.64] ;  /* 0x0000002404047981 */ /* 0x001ea4000c1e1b00 */
[----:B--2---:R-:W-:-:S04]  /*0c90*/  ISETP.NE.U32.AND P0, PT, R4, RZ, PT ;  /* 0x000000ff0400720c */ /* 0x004fc80003f05070 */
[----:B------:R-:W-:-:S13]  /*0ca0*/  ISETP.NE.AND.EX P0, PT, R5, RZ, PT, P0 ;  /* 0x000000ff0500720c */ /* 0x000fda0003f05300 */
[----:B------:R-:W-:Y:S05]  /*0cb0*/  @!P0 BRA `(.L_x_7) ;  /* 0x0000000000088947 */ /* 0x000fea0003800000 */
[----:B------:R0:W5:Y:S01]  /*0cc0*/  LD.E R154, desc[UR36][R4.64] ;  /* 0x00000024049a7980 */ /* 0x000162000c101900 */
[----:B------:R-:W-:Y:S05]  /*0cd0*/  BRA `(.L_x_8) ;  /* 0x0000000000247947 */ /* 0x000fea0003800000 */
.L_x_7:
[----:B------:R-:W-:Y:S02]  /*0ce0*/  ULDC.64 UR4, c[0x0][0x588] ;  /* 0x0001620000047ab9 */ /* 0x000fe40000000a00 */
[----:B------:R-:W-:-:S04]  /*0cf0*/  ISETP.NE.U32.AND P0, PT, RZ, UR4, PT ;  /* 0x00000004ff007c0c */ /* 0x000fc8000bf05070 */
[----:B------:R-:W-:-:S13]  /*0d00*/  ISETP.NE.AND.EX P0, PT, RZ, UR5, PT, P0 ;  /* 0x00000005ff007c0c */ /* 0x000fda000bf05300 */
[----:B------:R-:W-:Y:S05]  /*0d10*/  @!P0 BRA `(.L_x_9) ;  /* 0x00000000000c8947 */ /* 0x000fea0003800000 */
[----:B------:R-:W0:Y:S02]  /*0d20*/  LDC.64 R154, c[0x0][0x588] ;  /* 0x00016200ff9a7b82 */ /* 0x000e240000000a00 */
[----:B0-----:R1:W5:Y:S01]  /*0d30*/  LDG.E R154, desc[UR36][R154.64] ;  /* 0x000000249a9a7981 */ /* 0x001362000c1e1900 */
[----:B------:R-:W-:Y:S05]  /*0d40*/  BRA `(.L_x_8) ;  /* 0x0000000000087947 */ /* 0x000fea0003800000 */
.L_x_9:
[----:B------:R-:W-:Y:S02]  /*0d50*/  ULDC UR4, c[0x0][0x580] ;  /* 0x0001600000047ab9 */ /* 0x000fe40000000800 */
[----:B------:R-:W-:-:S07]  /*0d60*/  IMAD.U32 R154, RZ, RZ, UR4 ;  /* 0x00000004ff9a7e24 */ /* 0x000fce000f8e00ff */
.L_x_8:
[----:B------:R-:W-:Y:S02]  /*0d70*/  ULDC.64 UR4, c[0x0][0x5a0] ;  /* 0x0001680000047ab9 */ /* 0x000fe40000000a00 */
[----:B------:R-:W-:-:S04]  /*0d80*/  ISETP.NE.U32.AND P0, PT, RZ, UR4, PT ;  /* 0x00000004ff007c0c */ /* 0x000fc8000bf05070 */
[----:B------:R-:W-:-:S13]  /*0d90*/  ISETP.NE.AND.EX P0, PT, RZ, UR5, PT, P0 ;  /* 0x00000005ff007c0c */ /* 0x000fda000bf05300 */
[----:B------:R-:W-:Y:S05]  /*0da0*/  @!P0 BRA `(.L_x_10) ;  /* 0x00000000001c8947 */ /* 0x000fea0003800000 */
[----:B0-----:R-:W0:Y:S02]  /*0db0*/  LDC.64 R4, c[0x0][0x5a0] ;  /* 0x00016800ff047b82 */ /* 0x001e240000000a00 */
[----:B0-----:R-:W2:Y:S02]  /*0dc0*/  LDG.E.64 R4, desc[UR36][R4.64] ;  /* 0x0000002404047981 */ /* 0x001ea4000c1e1b00 */
[----:B--2---:R-:W-:-:S04]  /*0dd0*/  ISETP.NE.U32.AND P0, PT, R4, RZ, PT ;  /* 0x000000ff0400720c */ /* 0x004fc80003f05070 */
[----:B------:R-:W-:-:S13]  /*0de0*/  ISETP.NE.AND.EX P0, PT, R5, RZ, PT, P0 ;  /* 0x000000ff0500720c */ /* 0x000fda0003f05300 */
[----:B------:R-:W-:Y:S05]  /*0df0*/  @!P0 BRA `(.L_x_10) ;  /* 0x0000000000088947 */ /* 0x000fea0003800000 */
[----:B-1----:R0:W5:Y:S01]  /*0e00*/  LD.E R155, desc[UR36][R4.64] ;  /* 0x00000024049b7980 */ /* 0x002162000c101900 */
[----:B------:R-:W-:Y:S05]  /*0e10*/  BRA `(.L_x_11) ;  /* 0x0000000000247947 */ /* 0x000fea0003800000 */
.L_x_10:
[----:B------:R-:W-:Y:S02]  /*0e20*/  ULDC.64 UR4, c[0x0][0x590] ;  /* 0x0001640000047ab9 */ /* 0x000fe40000000a00 */
[----:B------:R-:W-:-:S04]  /*0e30*/  ISETP.NE.U32.AND P0, PT, RZ, UR4, PT ;  /* 0x00000004ff007c0c */ /* 0x000fc8000bf05070 */
[----:B------:R-:W-:-:S13]  /*0e40*/  ISETP.NE.AND.EX P0, PT, RZ, UR5, PT, P0 ;  /* 0x00000005ff007c0c */ /* 0x000fda000bf05300 */
[----:B------:R-:W-:Y:S05]  /*0e50*/  @!P0 BRA `(.L_x_12) ;  /* 0x00000000000c8947 */ /* 0x000fea0003800000 */
[----:B0-----:R-:W1:Y:S02]  /*0e60*/  LDC.64 R4, c[0x0][0x590] ;  /* 0x00016400ff047b82 */ /* 0x001e640000000a00 */
[----:B-1----:R1:W5:Y:S01]  /*0e70*/  LDG.E R155, desc[UR36][R4.64] ;  /* 0x00000024049b7981 */ /* 0x002362000c1e1900 */
[----:B------:R-:W-:Y:S05]  /*0e80*/  BRA `(.L_x_11) ;  /* 0x0000000000087947 */ /* 0x000fea0003800000 */
.L_x_12:
[----:B------:R-:W-:Y:S02]  /*0e90*/  ULDC UR4, c[0x0][0x584] ;  /* 0x0001610000047ab9 */ /* 0x000fe40000000800 */
[----:B-1----:R-:W-:-:S07]  /*0ea0*/  IMAD.U32 R155, RZ, RZ, UR4 ;  /* 0x00000004ff9b7e24 */ /* 0x002fce000f8e00ff */
.L_x_11:
[----:B------:R-:W-:-:S13]  /*0eb0*/  LOP3.LUT P0, RZ, R0, 0xff, RZ, 0xc0, !PT ;  /* 0x000000ff00ff7812 */ /* 0x000fda000780c0ff */
[----:B------:R-:W-:Y:S05]  /*0ec0*/  @!P0 EXIT ;  /* 0x000000000000894d */ /* 0x000fea0003800000 */
[----:B------:R-:W-:Y:S01]  /*0ed0*/  ULDC UR4, c[0x0][0x28c] ;  /* 0x0000a30000047ab9 */ /* 0x000fe20000000800 */
[----:B------:R-:W-:Y:S01]  /*0ee0*/  LOP3.LUT R166, R19, 0x1, RZ, 0xfc, !PT ;  /* 0x0000000113a67812 */ /* 0x000fe200078efcff */
[----:B------:R-:W-:Y:S01]  /*0ef0*/  UIADD3 UR4, UR4, 0x1f, URZ ;  /* 0x0000001f04047890 */ /* 0x000fe2000fffe03f */
[----:B------:R-:W-:Y:S01]  /*0f00*/  UMOV UR38, URZ ;  /* 0x0000003f00267c82 */ /* 0x000fe20008000000 */
[----:B------:R-:W-:Y:S02]  /*0f10*/  UMOV UR39, URZ ;  /* 0x0000003f00277c82 */ /* 0x000fe40008000000 */
[----:B------:R-:W-:-:S04]  /*0f20*/  USHF.R.S32.HI UR5, URZ, 0x1f, UR4 ;  /* 0x0000001f3f057899 */ /* 0x000fc80008011404 */
[----:B------:R-:W-:-:S04]  /*0f30*/  ULEA.HI UR5, UR5, UR4, URZ, 0x5 ;  /* 0x0000000405057291 */ /* 0x000fc8000f8f283f */
[----:B------:R-:W-:-:S12]  /*0f40*/  USHF.R.S32.HI UR40, URZ, 0x5, UR5 ;  /* 0x000000053f287899 */ /* 0x000fd80008011405 */
.L_x_284:
[----:B------:R-:W-:Y:S01]  /*0f50*/  LOP3.LUT R0, R18, 0x80, RZ, 0xc0, !PT ;  /* 0x0000008012007812 */ /* 0x000fe200078ec0ff */
[----:B--2---:R-:W2:Y:S01]  /*0f60*/  S2UR UR7, SR_CgaCtaId ;  /* 0x00000000000779c3 */ /* 0x004ea20000008800 */
[----:B------:R-:W-:Y:S02]  /*0f70*/  UMOV UR6, 0x400 ;  /* 0x0000040000067882 */ /* 0x000fe40000000000 */
[----:B------:R-:W-:-:S06]  /*0f80*/  SHF.R.U32.HI R0, RZ, 0x7, R0 ;  /* 0x00000007ff007819 */ /* 0x000fcc0000011600 */
[----:B------:R-:W3:Y:S01]  /*0f90*/  SHFL.IDX PT, R0, R0, RZ, 0x1f ;  /* 0x00001fff00007589 */ /* 0x000ee200000e0000 */
[----:B--2---:R-:W-:Y:S01]  /*0fa0*/  ULEA UR42, UR7, UR6, 0x18 ;  /* 0x00000006072a7291 */ /* 0x004fe2000f8ec03f */
[----:B---3--:R-:W-:-:S13]  /*0fb0*/  R2UR UR4, R0 ;  /* 0x00000000000472ca */ /* 0x008fda00000e0000 */
[----:B------:R-:W-:-:S04]  /*0fc0*/  ULEA.HI UR5, UR4, UR4, URZ, 0x1 ;  /* 0x0000000404057291 */ /* 0x000fc8000f8f083f */
[----:B------:R-:W-:-:S04]  /*0fd0*/  ULOP3.LUT UR5, UR5, 0x7fffe, URZ, 0xc0, !UPT ;  /* 0x0007fffe05057892 */ /* 0x000fc8000f8ec03f */
[----:B------:R-:W-:-:S03]  /*0fe0*/  UIADD3 UR5, UR4, -UR5, URZ ;  /* 0x8000000504057290 */ /* 0x000fc6000fffe03f */
[----:B------:R-:W-:Y:S01]  /*0ff0*/  ULDC UR4, c[0x0][0x28c] ;  /* 0x0000a30000047ab9 */ /* 0x000fe20000000800 */
[----:B------:R-:W-:Y:S01]  /*1000*/  ULEA UR5, UR5, UR42, 0xd ;  /* 0x0000002a05057291 */ /* 0x000fe2000f8e683f */
[----:B------:R-:W-:-:S03]  /*1010*/  ISETP.LT.AND P0, PT, RZ, UR4, PT ;  /* 0x00000004ff007c0c */ /* 0x000fc6000bf01270 */
[----:B------:R-:W-:-:S04]  /*1020*/  UIADD3 UR5, UR5, 0x100, URZ ;  /* 0x0000010005057890 */ /* 0x000fc8000fffe03f */
[----:B------:R-:W-:-:S04]  /*1030*/  USHF.R.U32.HI UR5, URZ, 0x4, UR5 ;  /* 0x000000043f057899 */ /* 0x000fc80008011605 */
[----:B------:R-:W-:Y:S02]  /*1040*/  ULOP3.LUT UR41, UR5, 0x3fff, URZ, 0xc0, !UPT ;  /* 0x00003fff05297892 */ /* 0x000fe4000f8ec03f */
[----:B01--45:R-:W-:Y:S10]  /*1050*/  @P0 BRA `(.L_x_13) ;  /* 0x0000000000400947 */ /* 0x033ff40003800000 */
[----:B------:R-:W-:Y:S01]  /*1060*/  MOV R0, 0x0 ;  /* 0x0000000000007802 */ /* 0x000fe20000000f00 */
[----:B------:R-:W-:Y:S01]  /*1070*/  ULDC.64 UR4, c[0x4][0x68] ;  /* 0x01001a0000047ab9 */ /* 0x000fe20000000a00 */
[----:B------:R-:W-:Y:S01]  /*1080*/  ULDC.64 UR6, c[0x4][0x8] ;  /* 0x0100020000067ab9 */ /* 0x000fe20000000a00 */
[----:B01----:R-:W-:Y:S01]  /*1090*/  IMAD.U32 R4, RZ, RZ, UR4 ;  /* 0x00000004ff047e24 */ /* 0x003fe2000f8e00ff */
[----:B------:R0:W1:Y:S01]  /*10a0*/  LDC.64 R14, c[0x4][R0] ;  /* 0x01000000000e7b82 */ /* 0x0000620000000a00 */
[----:B------:R-:W-:Y:S01]  /*10b0*/  IMAD.U32 R5, RZ, RZ, UR5 ;  /* 0x00000005ff057e24 */ /* 0x000fe2000f8e00ff */
[----:B------:R-:W-:Y:S01]  /*10c0*/  ULDC.64 UR4, c[0x4][0x70] ;  /* 0x01001c0000047ab9 */ /* 0x000fe20000000a00 */
[----:B------:R-:W-:Y:S02]  /*10d0*/  IMAD.U32 R10, RZ, RZ, UR6 ;  /* 0x00000006ff0a7e24 */ /* 0x000fe4000f8e00ff */
[----:B------:R-:W-:Y:S02]  /*10e0*/  IMAD.U32 R6, RZ, RZ, UR4 ;  /* 0x00000004ff067e24 */ /* 0x000fe4000f8e00ff */
[----:B------:R-:W-:-:S02]  /*10f0*/  IMAD.U32 R7, RZ, RZ, UR5 ;  /* 0x00000005ff077e24 */ /* 0x000fc4000f8e00ff */
[----:B------:R-:W-:Y:S02]  /*1100*/  IMAD.U32 R11, RZ, RZ, UR7 ;  /* 0x00000007ff0b7e24 */ /* 0x000fe4000f8e00ff */
[----:B------:R-:W-:Y:S02]  /*1110*/  IMAD.MOV.U32 R8, RZ, RZ, 0x1e1 ;  /* 0x000001e1ff087424 */ /* 0x000fe400078e00ff */
[----:B------:R-:W-:Y:S02]  /*1120*/  IMAD.MOV.U32 R12, RZ, RZ, 0x1 ;  /* 0x00000001ff0c7424 */ /* 0x000fe400078e00ff */
[----:B0-----:R-:W-:-:S07]  /*1130*/  IMAD.MOV.U32 R13, RZ, RZ, RZ ;  /* 0x000000ffff0d7224 */ /* 0x001fce00078e00ff */
[----:B------:R-:W-:-:S07]  /*1140*/  LEPC R20, `(.L_x_13) ;  /* 0x000000001014794e */ /* 0x000fce0000000000 */
[----:B-1---5:R-:W-:Y:S05]  /*1150*/  CALL.ABS.NOINC R14 ;  /* 0x000000000e007343 */ /* 0x022fea0003c00000 */
.L_x_13:
[----:B------:R-:W-:-:S13]  /*1160*/  ISETP.NE.AND P0, PT, R166, 0x3, PT ;  /* 0x00000003a600780c */ /* 0x000fda0003f05270 */
[----:B------:R-:W-:Y:S05]  /*1170*/  @!P0 BRA `(.L_x_14) ;  /* 0x0000000000048947 */ /* 0x000fea0003800000 */
[----:B------:R-:W-:Y:S01]  /*1180*/  BPT.TRAP 0x1 ;  /* 0x000000040000795c */ /* 0x000fe20000300000 */
.L_x_14:
[----:B------:R-:W-:Y:S02]  /*1190*/  IMAD.U32 R3, RZ, RZ, UR39 ;  /* 0x00000027ff037e24 */ /* 0x000fe4000f8e00ff */
[----:B------:R-:W-:-:S03]  /*11a0*/  IMAD.U32 R0, RZ, RZ, UR38 ;  /* 0x00000026ff007e24 */ /* 0x000fc6000f8e00ff */
[----:B------:R-:W-:Y:S02]  /*11b0*/  LEA R3, R3, UR42, 0x3 ;  /* 0x0000002a03037c11 */ /* 0x000fe4000f8e18ff */
[----:B------:R-:W-:-:S04]  /*11c0*/  SHF.L.U32 R0, R0, 0x1f, RZ ;  /* 0x0000001f00007819 */ /* 0x000fc800000006ff */
[----:B------:R2:W3:Y:S01]  /*11d0*/  SYNCS.PHASECHK.TRANS64.TRYWAIT P1, [R3+URZ], R0 ;  /* 0x00000000030075a7 */ /* 0x0004e2000802017f */
[----:B------:R-:W-:Y:S05]  /*11e0*/  @!P0 BRA `(.L_x_15) ;  /* 0x0000000000048947 */ /* 0x000fea0003800000 */
[----:B------:R-:W-:Y:S01]  /*11f0*/  BPT.TRAP 0x1 ;  /* 0x000000040000795c */ /* 0x000fe20000300000 */
.L_x_15:
[----:B---3--:R-:W-:Y:S05]  /*1200*/  @P1 BRA `(.L_x_16) ;  /* 0x0000000000081947 */ /* 0x008fea0003800000 */
[----:B------:R-:W3:Y:S02]  /*1210*/  SYNCS.PHASECHK.TRANS64.TRYWAIT P1, [R3+URZ], R0 ;  /* 0x00000000030075a7 */ /* 0x000ee4000802017f */
[----:B---3--:R-:W-:Y:S05]  /*1220*/  @!P1 BRA `(.L_x_17) ;  /* 0x000000ac001c9947 */ /* 0x008fea0003800000 */
.L_x_16:
[----:B------:R-:W-:-:S04]  /*1230*/  UISETP.LT.AND UP0, UPT, UR40, 0x1, UPT ;  /* 0x000000012800788c */ /* 0x000fc8000bf01270 */
[----:B------:R-:W-:-:S04]  /*1240*/  USEL UR4, UR40, 0x1, UP0 ;  /* 0x0000000128047887 */ /* 0x000fc80008000000 */
[----:B------:R-:W-:-:S06]  /*1250*/  UIADD3 UR4, UR40, -UR4, URZ ;  /* 0x8000000428047290 */ /* 0x000fcc000fffe03f */
[----:B--23--:R-:W-:Y:S01]  /*1260*/  IMAD.U32 R0, RZ, RZ, UR4 ;  /* 0x00000004ff007e24 */ /* 0x00cfe2000f8e00ff */
[----:B------:R-:W-:Y:S05]  /*1270*/  WARPSYNC.ALL ;  /* 0x0000000000007948 */ /* 0x000fea0003800000 */
[----:B------:R-:W-:Y:S01]  /*1280*/  ISETP.GE.AND P1, PT, R0, 0x1, PT ;  /* 0x000000010000780c */ /* 0x000fe20003f26270 */
[----:B------:R-:W-:Y:S01]  /*1290*/  UIADD3 UR4, UR42, 0x28100, URZ ;  /* 0x000281002a047890 */ /* 0x000fe2000fffe03f */
[----:B------:R-:W-:Y:S01]  /*12a0*/  WARPGROUP.ARRIVE ;  /* 0x00000000000079c5 */ /* 0x000fe20000000000 */
[----:B------:R-:W-:Y:S01]  /*12b0*/  UMOV UR9, 0x40000040 ;  /* 0x4000004000097882 */ /* 0x000fe20000000000 */
[----:B------:R-:W-:Y:S01]  /*12c0*/  UMOV UR11, 0x40000040 ;  /* 0x40000040000b7882 */ /* 0x000fe20000000000 */
[----:B------:R-:W-:-:S04]  /*12d0*/  USHF.R.U32.HI UR4, URZ, 0x4, UR4 ;  /* 0x000000043f047899 */ /* 0x000fc80008011604 */
[----:B------:R-:W-:Y:S02]  /*12e0*/  ULOP3.LUT UR5, UR4, 0x3fff, URZ, 0xc0, !UPT ;  /* 0x00003fff04057892 */ /* 0x000fe4000f8ec03f */
[----:B------:R-:W-:Y:S02]  /*12f0*/  ULOP3.LUT UR4, UR41, 0x10000, URZ, 0xfc, !UPT ;  /* 0x0001000029047892 */ /* 0x000fe4000f8efc3f */
[----:B------:R-:W-:Y:S02]  /*1300*/  ULOP3.LUT UR5, UR5, 0x10000, URZ, 0xfc, !UPT ;  /* 0x0001000005057892 */ /* 0x000fe4000f8efc3f */
[----:B------:R-:W-:Y:S02]  /*1310*/  ULEA UR6, UR39, UR4, 0xb ;  /* 0x0000000427067291 */ /* 0x000fe4000f8e583f */
[----:B------:R-:W-:-:S05]  /*1320*/  ULEA UR7, UR39, UR5, 0xa ;  /* 0x0000000527077291 */ /* 0x000fca000f8e503f */
[----:B------:R-:W-:Y:S02]  /*1330*/  UMOV UR8, UR6 ;  /* 0x0000000600087c82 */ /* 0x000fe40008000000 */
[----:B------:R-:W-:Y:S02]  /*1340*/  UMOV UR10, UR7 ;  /* 0x00000007000a7c82 */ /* 0x000fe40008000000 */
[----:B------:R-:W-:Y:S01]  /*1350*/  HGMMA.64x128x8.F32.TF32 R88, gdesc[UR8], RZ, !UPT, gsb0 ;  /* 0x05e00000085879f0 */ /* 0x000fe2000c0028ff */
[----:B------:R-:W-:Y:S01]  /*1360*/  UIADD3 UR8, UR6, 0x400, URZ ;  /* 0x0000040006087890 */ /* 0x000fe2000fffe03f */
[----:B------:R-:W-:Y:S01]  /*1370*/  UMOV UR9, 0x40000040 ;  /* 0x4000004000097882 */ /* 0x000fe20000000000 */
[----:B------:R-:W-:Y:S02]  /*1380*/  WARPGROUP.DEPBAR.LE gsb0, 0x0 ;  /* 0x00008000000079c5 */ /* 0x000fe40000010000 */
[----:B------:R-:W-:-:S07]  /*1390*/  WARPGROUP.ARRIVE ;  /* 0x00000000000079c5 */ /* 0x000fce0000000000 */
[----:B------:R-:W-:Y:S01]  /*13a0*/  HGMMA.64x128x8.F32.TF32 R24, gdesc[UR8], RZ, !UPT, gsb0 ;  /* 0x05e00000081879f0 */ /* 0x000fe2000c0028ff */
[----:B------:R-:W-:Y:S02]  /*13b0*/  UIADD3 UR8, UR6, 0x2, URZ ;  /* 0x0000000206087890 */ /* 0x000fe4000fffe03f */
[----:B------:R-:W-:Y:S01]  /*13c0*/  UIADD3 UR10, UR7, 0x2, URZ ;  /* 0x00000002070a7890 */ /* 0x000fe2000fffe03f */
[----:B------:R-:W-:Y:S01]  /*13d0*/  UMOV UR9, 0x40000040 ;  /* 0x4000004000097882 */ /* 0x000fe20000000000 */
[----:B------:R-:W-:Y:S01]  /*13e0*/  UMOV UR11, 0x40000040 ;  /* 0x40000040000b7882 */ /* 0x000fe20000000000 */
[----:B------:R-:W-:Y:S02]  /*13f0*/  WARPGROUP.DEPBAR.LE gsb0, 0x0 ;  /* 0x00008000000079c5 */ /* 0x000fe40000010000 */
[----:B------:R-:W-:-:S06]  /*1400*/  WARPGROUP.ARRIVE ;  /* 0x00000000000079c5 */ /* 0x000fcc0000000000 */
[----:B------:R-:W-:Y:S01]  /*1410*/  HGMMA.64x128x8.F32.TF32 R88, gdesc[UR8], R88, gsb0 ;  /* 0x05e00000085879f0 */ /* 0x000fe20008002858 */
[----:B------:R-:W-:Y:S01]  /*1420*/  UIADD3 UR8, UR6, 0x402, URZ ;  /* 0x0000040206087890 */ /* 0x000fe2000fffe03f */
[----:B------:R-:W-:Y:S01]  /*1430*/  UMOV UR9, 0x40000040 ;  /* 0x4000004000097882 */ /* 0x000fe20000000000 */
[----:B------:R-:W-:Y:S02]  /*1440*/  WARPGROUP.DEPBAR.LE gsb0, 0x0 ;  /* 0x00008000000079c5 */ /* 0x000fe40000010000 */
[----:B------:R-:W-:-:S07]  /*1450*/  WARPGROUP.ARRIVE ;  /* 0x00000000000079c5 */ /* 0x000fce0000000000 */
[----:B------:R-:W-:Y:S01]  /*1460*/  HGMMA.64x128x8.F32.TF32 R24, gdesc[UR8], R24, gsb0 ;  /* 0x05e00000081879f0 */ /* 0x000fe20008002818 */
        /* <DEDUP_REMOVED lines=23> */
[----:B------:R-:W-:Y:S03]  /*15e0*/  HGMMA.64x128x8.F32.TF32 R24, gdesc[UR8], R24, gsb0 ;  /* 0x05e00000081879f0 */ /* 0x000fe60008002818 */
[----:B------:R-:W-:Y:S02]  /*15f0*/  WARPGROUP.DEPBAR.LE gsb0, 0x0 ;  /* 0x00008000000079c5 */ /* 0x000fe40000010000 */
[----:B------:R-:W-:Y:S05]  /*1600*/  @!P1 BRA `(.L_x_18) ;  /* 0x0000000400689947 */ /* 0x000fea0003800000 */
[----:B------:R-:W-:-:S04]  /*1610*/  UIADD3 UR6, UR39, 0x1, URZ ;  /* 0x0000000127067890 */ /* 0x000fc8000fffe03f */
[----:B------:R-:W-:-:S04]  /*1620*/  UISETP.NE.AND UP0, UPT, UR6, 0x5, UPT ;  /* 0x000000050600788c */ /* 0x000fc8000bf05270 */
[----:B------:R-:W-:Y:S02]  /*1630*/  USEL UR7, URZ, 0x1, UP0 ;  /* 0x000000013f077887 */ /* 0x000fe40008000000 */
[----:B------:R-:W-:Y:S02]  /*1640*/  USEL UR6, UR6, URZ, UP0 ;  /* 0x0000003f06067287 */ /* 0x000fe40008000000 */
[----:B------:R-:W-:-:S06]  /*1650*/  ULOP3.LUT UR7, UR38, UR7, URZ, 0x3c, !UPT ;  /* 0x0000000726077292 */ /* 0x000fcc000f8e3c3f */
[----:B01----:R-:W-:Y:S01]  /*1660*/  IMAD.U32 R5, RZ, RZ, UR7 ;  /* 0x00000007ff057e24 */ /* 0x003fe2000f8e00ff */
[----:B------:R-:W-:-:S06]  /*1670*/  UMOV UR7, UR39 ;  /* 0x0000002700077c82 */ /* 0x000fcc0008000000 */
.L_x_25:
[----:B01----:R-:W-:Y:S05]  /*1680*/  @!P0 BRA `(.L_x_19) ;  /* 0x0000000000048947 */ /* 0x003fea0003800000 */
[----:B------:R-:W-:Y:S01]  /*1690*/  BPT.TRAP 0x1 ;  /* 0x000000040000795c */ /* 0x000fe20000300000 */
.L_x_19:
[----:B------:R-:W0:Y:S01]  /*16a0*/  S2UR UR9, SR_CgaCtaId ;  /* 0x00000000000979c3 */ /* 0x000e220000008800 */
[----:B------:R-:W-:Y:S01]  /*16b0*/  UMOV UR8, 0x400 ;  /* 0x0000040000087882 */ /* 0x000fe20000000000 */
[----:B------:R-:W-:Y:S01]  /*16c0*/  SHF.L.U32 R3, R5, 0x1f, RZ ;  /* 0x0000001f05037819 */ /* 0x000fe200000006ff */
[----:B0-----:R-:W-:-:S04]  /*16d0*/  ULEA UR14, UR9, UR8, 0x18 ;  /* 0x00000008090e7291 */ /* 0x001fc8000f8ec03f */
[----:B------:R-:W-:-:S09]  /*16e0*/  ULEA UR8, UR6, UR14, 0x3 ;  /* 0x0000000e06087291 */ /* 0x000fd2000f8e183f */
[----:B------:R0:W1:Y:S01]  /*16f0*/  SYNCS.PHASECHK.TRANS64.TRYWAIT P1, [UR8], R3 ;  /* 0x00000003ff0075a7 */ /* 0x0000620008020148 */
[----:B------:R-:W-:Y:S05]  /*1700*/  @!P0 BRA `(.L_x_20) ;  /* 0x0000000000048947 */ /* 0x000fea0003800000 */
[----:B------:R-:W-:Y:S01]  /*1710*/  BPT.TRAP 0x1 ;  /* 0x000000040000795c */ /* 0x000fe20000300000 */
.L_x_20:
[----:B-1----:R-:W-:Y:S05]  /*1720*/  @P1 BRA `(.L_x_21) ;  /* 0x0000000000081947 */ /* 0x002fea0003800000 */
[----:B------:R-:W1:Y:S02]  /*1730*/  SYNCS.PHASECHK.TRANS64.TRYWAIT P1, [UR8], R3 ;  /* 0x00000003ff0075a7 */ /* 0x000e640008020148 */
[----:B-1----:R-:W-:Y:S05]  /*1740*/  @!P1 BRA `(.L_x_22) ;  /* 0x000000a400e89947 */ /* 0x002fea0003800000 */
.L_x_21:
[----:B------:R-:W-:Y:S01]  /*1750*/  ULEA UR12, UR6, UR4, 0xb ;  /* 0x00000004060c7291 */ /* 0x000fe2000f8e583f */
[----:B------:R-:W-:Y:S01]  /*1760*/  WARPGROUP.ARRIVE ;  /* 0x00000000000079c5 */ /* 0x000fe20000000000 */
[----:B------:R-:W-:Y:S01]  /*1770*/  ULEA UR13, UR6, UR5, 0xa ;  /* 0x00000005060d7291 */ /* 0x000fe2000f8e503f */
[----:B------:R-:W-:Y:S01]  /*1780*/  UMOV UR9, 0x40000040 ;  /* 0x4000004000097882 */ /* 0x000fe20000000000 */
[----:B------:R-:W-:-:S03]  /*1790*/  UMOV UR11, 0x40000040 ;  /* 0x40000040000b7882 */ /* 0x000fc60000000000 */
[----:B------:R-:W-:Y:S02]  /*17a0*/  UMOV UR8, UR12 ;  /* 0x0000000c00087c82 */ /* 0x000fe40008000000 */
[----:B------:R-:W-:Y:S02]  /*17b0*/  UMOV UR10, UR13 ;  /* 0x0000000d000a7c82 */ /* 0x000fe40008000000 */
        /* <DEDUP_REMOVED lines=44> */
[----:B------:R-:W-:Y:S01]  /*1a80*/  BPT.TRAP 0x1 ;  /* 0x000000040000795c */ /* 0x000fe20000300000 */
.L_x_23:
[----:B------:R-:W-:Y:S01]  /*1a90*/  ULEA UR8, UR7, UR14, 0x3 ;  /* 0x0000000e07087291 */ /* 0x000fe2000f8e183f */
[----:B------:R-:W-:-:S03]  /*1aa0*/  ISETP.GT.U32.AND P1, PT, R19, 0x1, PT ;  /* 0x000000011300780c */ /* 0x000fc60003f24070 */
[----:B------:R-:W-:-:S04]  /*1ab0*/  UIADD3 UR8, UR8, 0x28, URZ ;  /* 0x0000002808087890 */ /* 0x000fc8000fffe03f */
[----:B------:R-:W-:-:S09]  /*1ac0*/  UPRMT UR8, URZ, 0x654, UR8 ;  /* 0x000006543f087896 */ /* 0x000fd20008000008 */
[----:B------:R-:W-:Y:S01]  /*1ad0*/  SYNCS.ARRIVE.TRANS64.RED.A1T0 RZ, [UR8], RZ ;  /* 0x000000ffffff79a7 */ /* 0x000fe20008100408 */
[----:B------:R-:W-:Y:S05]  /*1ae0*/  @P1 BRA `(.L_x_24) ;  /* 0x0000000000041947 */ /* 0x000fea0003800000 */
[----:B------:R-:W-:Y:S01]  /*1af0*/  BPT.TRAP 0x1 ;  /* 0x000000040000795c */ /* 0x000fe20000300000 */
.L_x_24:
[----:B------:R-:W-:Y:S01]  /*1b00*/  UIADD3 UR6, UR6, 0x1, URZ ;  /* 0x0000000106067890 */ /* 0x000fe2000fffe03f */
[C---:B------:R-:W-:Y:S01]  /*1b10*/  ISETP.GT.AND P1, PT, R0.reuse, 0x1, PT ;  /* 0x000000010000780c */ /* 0x040fe20003f24270 */
[----:B------:R-:W-:Y:S01]  /*1b20*/  UIADD3 UR7, UR7, 0x1, URZ ;  /* 0x0000000107077890 */ /* 0x000fe2000fffe03f */
[----:B------:R-:W-:Y:S01]  /*1b30*/  VIADD R0, R0, 0xffffffff ;  /* 0xffffffff00007836 */ /* 0x000fe20000000000 */
[----:B------:R-:W-:Y:S02]  /*1b40*/  UISETP.NE.AND UP0, UPT, UR6, 0x5, UPT ;  /* 0x000000050600788c */ /* 0x000fe4000bf05270 */
[----:B------:R-:W-:Y:S02]  /*1b50*/  UISETP.NE.AND UP1, UPT, UR7, 0x5, UPT ;  /* 0x000000050700788c */ /* 0x000fe4000bf25270 */
[----:B------:R-:W-:Y:S02]  /*1b60*/  USEL UR8, URZ, 0x1, UP0 ;  /* 0x000000013f087887 */ /* 0x000fe40008000000 */
[----:B------:R-:W-:-:S02]  /*1b70*/  USEL UR6, UR6, URZ, UP0 ;  /* 0x0000003f06067287 */ /* 0x000fc40008000000 */
[----:B------:R-:W-:Y:S02]  /*1b80*/  USEL UR7, UR7, URZ, UP1 ;  /* 0x0000003f07077287 */ /* 0x000fe40008800000 */
[----:B------:R-:W-:Y:S01]  /*1b90*/  LOP3.LUT R5, R5, UR8, RZ, 0x3c, !PT ;  /* 0x0000000805057c12 */ /* 0x000fe2000f8e3cff */
[----:B------:R-:W-:Y:S09]  /*1ba0*/  @P1 BRA `(.L_x_25) ;  /* 0xfffffff800b41947 */ /* 0x000ff2000383ffff */
.L_x_18:
[----:B------:R-:W2:Y:S02]  /*1bb0*/  LDC R0, c[0x0][0x28c] ;  /* 0x0000a300ff007b82 */ /* 0x000ea40000000800 */
[----:B--2---:R-:W-:-:S13]  /*1bc0*/  ISETP.GE.AND P1, PT, R0, 0x1, PT ;  /* 0x000000010000780c */ /* 0x004fda0003f26270 */
[----:B------:R-:W-:Y:S05]  /*1bd0*/  @!P1 BRA `(.L_x_26) ;  /* 0x0000000000489947 */ /* 0x000fea0003800000 */
[----:B------:R-:W-:Y:S05]  /*1be0*/  @!P0 BRA `(.L_x_27) ;  /* 0x0000000000048947 */ /* 0x000fea0003800000 */
[----:B------:R-:W-:Y:S01]  /*1bf0*/  BPT.TRAP 0x1 ;  /* 0x000000040000795c */ /* 0x000fe20000300000 */
.L_x_27:
[----:B------:R-:W2:Y:S01]  /*1c00*/  S2UR UR7, SR_CgaCtaId ;  /* 0x00000000000779c3 */ /* 0x000ea20000008800 */
[----:B------:R-:W-:Y:S01]  /*1c10*/  UISETP.LT.AND UP0, UPT, UR40, 0x1, UPT ;  /* 0x000000012800788c */ /* 0x000fe2000bf01270 */
[----:B------:R-:W-:-:S03]  /*1c20*/  ISETP.GT.U32.AND P0, PT, R19, 0x1, PT ;  /* 0x000000011300780c */ /* 0x000fc60003f04070 */
[----:B------:R-:W-:-:S04]  /*1c30*/  USEL UR6, UR40, 0x1, UP0 ;  /* 0x0000000128067887 */ /* 0x000fc80008000000 */
[----:B------:R-:W-:-:S04]  /*1c40*/  UIADD3 UR6, UR39, UR40, -UR6 ;  /* 0x0000002827067290 */ /* 0x000fc8000fffe806 */
[----:B------:R-:W-:-:S04]  /*1c50*/  UIMAD.WIDE.U32 UR4, UR6, -0x33333333, URZ ;  /* 0xcccccccd060478a5 */ /* 0x000fc8000f8e003f */
[----:B------:R-:W-:-:S03]  /*1c60*/  USHF.R.U32.HI UR4, URZ, 0x2, UR5 ;  /* 0x000000023f047899 */ /* 0x000fc60008011605 */
[----:B------:R-:W-:Y:S01]  /*1c70*/  UMOV UR5, 0x400 ;  /* 0x0000040000057882 */ /* 0x000fe20000000000 */
[----:B------:R-:W-:Y:S02]  /*1c80*/  UIMAD UR6, UR4, -0x5, UR6 ;  /* 0xfffffffb040678a4 */ /* 0x000fe4000f8e0206 */
[----:B--2---:R-:W-:-:S04]  /*1c90*/  ULEA UR5, UR7, UR5, 0x18 ;  /* 0x0000000507057291 */ /* 0x004fc8000f8ec03f */
[----:B------:R-:W-:-:S04]  /*1ca0*/  ULEA UR6, UR6, UR5, 0x3 ;  /* 0x0000000506067291 */ /* 0x000fc8000f8e183f */
[----:B------:R-:W-:-:S04]  /*1cb0*/  UIADD3 UR6, UR6, 0x28, URZ ;  /* 0x0000002806067890 */ /* 0x000fc8000fffe03f */
[----:B------:R-:W-:-:S09]  /*1cc0*/  UPRMT UR6, URZ, 0x654, UR6 ;  /* 0x000006543f067896 */ /* 0x000fd20008000006 */
[----:B------:R-:W-:Y:S01]  /*1cd0*/  SYNCS.ARRIVE.TRANS64.RED.A1T0 RZ, [UR6], RZ ;  /* 0x000000ffffff79a7 */ /* 0x000fe20008100406 */
[----:B------:R-:W-:Y:S05]  /*1ce0*/  @P0 BRA `(.L_x_26) ;  /* 0x0000000000040947 */ /* 0x000fea0003800000 */
[----:B------:R-:W-:Y:S01]  /*1cf0*/  BPT.TRAP 0x1 ;  /* 0x000000040000795c */ /* 0x000fe20000300000 */
.L_x_26:
[----:B------:R-:W2:Y:S01]  /*1d00*/  LDC R6, c[0x0][0x288] ;  /* 0x0000a200ff067b82 */ /* 0x000ea20000000800 */
[----:B01----:R-:W-:Y:S01]  /*1d10*/  LOP3.LUT R4, R18, 0x60, RZ, 0xc0, !PT ;  /* 0x0000006012047812 */ /* 0x003fe200078ec0ff */
[----:B------:R-:W-:Y:S01]  /*1d20*/  IMAD.SHL.U32 R13, R153, 0x80, RZ ;  /* 0x00000080990d7824 */ /* 0x000fe200078e00ff */
[----:B------:R-:W-:Y:S01]  /*1d30*/  UIADD3 UR39, UR40, UR39, URZ ;  /* 0x0000002728277290 */ /* 0x000fe2000fffe03f */
[----:B------:R-:W-:Y:S01]  /*1d40*/  SHF.R.U32.HI R3, RZ, 0x2, R18 ;  /* 0x00000002ff037819 */ /* 0x000fe20000011612 */
[----:B------:R-:W-:Y:S01]  /*1d50*/  IMAD.SHL.U32 R15, R152, 0x100, RZ ;  /* 0x00000100980f7824 */ /* 0x000fe200078e00ff */
[----:B------:R-:W-:Y:S01]  /*1d60*/  SHF.R.U32.HI R10, RZ, 0x1, R4 ;  /* 0x00000001ff0a7819 */ /* 0x000fe20000011604 */
[----:B------:R-:W-:Y:S01]  /*1d70*/  UISETP.GT.U32.AND UP0, UPT, UR39, 0x4, UPT ;  /* 0x000000042700788c */ /* 0x000fe2000bf04070 */
[----:B------:R-:W-:Y:S01]  /*1d80*/  LOP3.LUT R4, R18, 0x3, RZ, 0xc0, !PT ;  /* 0x0000000312047812 */ /* 0x000fe200078ec0ff */
[----:B------:R-:W-:Y:S01]  /*1d90*/  ULDC UR7, c[0x0][0x284] ;  /* 0x0000a10000077ab9 */ /* 0x000fe20000000800 */
[----:B------:R-:W-:Y:S01]  /*1da0*/  LOP3.LUT R0, R22, 0x1, RZ, 0xc0, !PT ;  /* 0x0000000116007812 */ /* 0x000fe200078ec0ff */
[----:B------:R-:W-:Y:S01]  /*1db0*/  UISETP.LT.U32.AND UP0, UPT, UR40, 0x5, UP0 ;  /* 0x000000052800788c */ /* 0x000fe20008701070 */
[----:B------:R-:W-:Y:S01]  /*1dc0*/  LOP3.LUT R3, R3, 0x7, RZ, 0xc0, !PT ;  /* 0x0000000703037812 */ /* 0x000fe200078ec0ff */
[----:B------:R-:W-:Y:S01]  /*1dd0*/  UISETP.GE.U32.AND UP1, UPT, UR40, 0x5, UPT ;  /* 0x000000052800788c */ /* 0x000fe2000bf26070 */
[----:B------:R-:W-:Y:S01]  /*1de0*/  SHF.R.S32.HI R21, RZ, 0x1f, R23 ;  /* 0x0000001fff157819 */ /* 0x000fe20000011417 */
[----:B------:R-:W-:Y:S01]  /*1df0*/  IMAD.SHL.U32 R8, R0, 0x40, RZ ;  /* 0x0000004000087824 */ /* 0x000fe200078e00ff */
[----:B------:R-:W-:Y:S01]  /*1e00*/  IADD3 R5, RZ, -R10, -R3 ;  /* 0x8000000aff057210 */ /* 0x000fe20007ffe803 */
[----:B------:R-:W-:Y:S01]  /*1e10*/  ULDC.64 UR8, c[0x0][0x5d0] ;  /* 0x0001740000087ab9 */ /* 0x000fe20000000a00 */
[----:B------:R-:W-:-:S02]  /*1e20*/  UIMAD.WIDE.U32 UR4, UR39, -0x33333333, URZ ;  /* 0xcccccccd270478a5 */ /* 0x000fc4000f8e003f */
[----:B------:R-:W-:Y:S01]  /*1e30*/  USEL UR6, URZ, 0x1, !UP0 ;  /* 0x000000013f067887 */ /* 0x000fe2000c000000 */
[----:B------:R-:W-:Y:S01]  /*1e40*/  LOP3.LUT R3, R8, 0x40, R3, 0xe2, !PT ;  /* 0x0000004008037812 */ /* 0x000fe200078ee203 */
[----:B------:R-:W-:Y:S01]  /*1e50*/  IMAD.WIDE R8, R152, 0x100, RZ ;  /* 0x0000010098087825 */ /* 0x000fe200078e02ff */
[----:B------:R-:W-:Y:S01]  /*1e60*/  USHF.R.U32.HI UR4, URZ, 0x2, UR5 ;  /* 0x000000023f047899 */ /* 0x000fe20008011605 */
[----:B--2---:R-:W-:Y:S01]  /*1e70*/  ISETP.GE.AND P0, PT, R13, R6, PT ;  /* 0x000000060d00720c */ /* 0x004fe20003f06270 */
[----:B------:R-:W-:Y:S01]  /*1e80*/  ULOP3.LUT UR38, UR38, UR6, URZ, 0x3c, !UPT ;  /* 0x0000000626267292 */ /* 0x000fe2000f8e3c3f */
[----:B------:R-:W-:Y:S01]  /*1e90*/  IMAD R12, R4, -0x2, R6 ;  /* 0xfffffffe040c7824 */ /* 0x000fe200078e0206 */
[----:B------:R-:W-:Y:S01]  /*1ea0*/  LOP3.LUT R153, R8, R3, R10, 0xfe, !PT ;  /* 0x0000000308997212 */ /* 0x000fe200078efe0a */
[----:B------:R-:W-:Y:S01]  /*1eb0*/  IMAD.SHL.U32 R6, R18, 0x2, RZ ;  /* 0x0000000212067824 */ /* 0x000fe200078e00ff */
[----:B------:R-:W-:Y:S01]  /*1ec0*/  ISETP.GE.OR P0, PT, R15, UR7, P0 ;  /* 0x000000070f007c0c */ /* 0x000fe20008706670 */
[----:B------:R-:W-:Y:S01]  /*1ed0*/  IMAD R4, R21, UR8, RZ ;  /* 0x0000000815047c24 */ /* 0x000fe2000f8e02ff */
[----:B------:R-:W-:Y:S01]  /*1ee0*/  UIMAD UR39, UR4, -0x5, UR39 ;  /* 0xfffffffb042778a4 */ /* 0x000fe2000f8e0227 */
[----:B------:R-:W-:Y:S01]  /*1ef0*/  IMAD R0, R0, -0x40, R5 ;  /* 0xffffffc000007824 */ /* 0x000fe200078e0205 */
[----:B------:R-:W-:Y:S01]  /*1f00*/  LOP3.LUT R6, R13, 0x6, R6, 0xf8, !PT ;  /* 0x000000060d067812 */ /* 0x000fe200078ef806 */
[----:B------:R-:W-:Y:S01]  /*1f10*/  IMAD R11, R23, UR9, R4 ;  /* 0x00000009170b7c24 */ /* 0x000fe2000f8e0204 */
[----:B------:R-:W-:Y:S01]  /*1f20*/  @UP1 ULOP3.LUT UR38, UR38, 0x1, UR4, 0x78, !UPT ;  /* 0x0000000126261892 */ /* 0x000fe2000f8e7804 */
[----:B------:R-:W-:Y:S01]  /*1f30*/  IMAD.MOV.U32 R152, RZ, RZ, -0x1 ;  /* 0xffffffffff987424 */ /* 0x000fe200078e00ff */
[----:B------:R-:W-:-:S02]  /*1f40*/  SHF.R.S32.HI R7, RZ, 0x1f, R6 ;  /* 0x0000001fff077819 */ /* 0x000fc40000011406 */
[----:B------:R-:W-:Y:S01]  /*1f50*/  IADD3 R3, -R15, UR7, R0 ;  /* 0x000000070f037c10 */ /* 0x000fe2000fffe100 */
[----:B------:R-:W-:Y:S02]  /*1f60*/  IMAD.IADD R0, R12, 0x1, -R13 ;  /* 0x000000010c007824 */ /* 0x000fe400078e0a0d */
[----:B------:R-:W-:-:S04]  /*1f70*/  IMAD.WIDE.U32 R4, R23, UR8, R6 ;  /* 0x0000000817047c25 */ /* 0x000fc8000f8e0006 */
[----:B------:R-:W-:Y:S02]  /*1f80*/  IMAD.IADD R11, R5, 0x1, R11 ;  /* 0x00000001050b7824 */ /* 0x000fe400078e020b */
[----:B------:R-:W-:Y:S01]  /*1f90*/  IMAD.MOV.U32 R10, RZ, RZ, R4 ;  /* 0x000000ffff0a7224 */ /* 0x000fe200078e0004 */
[----:B------:R-:W-:Y:S06]  /*1fa0*/  @P0 BRA `(.L_x_28) ;  /* 0x0000008000640947 */ /* 0x000fec0003800000 */
[----:B------:R-:W0:Y:S01]  /*1fb0*/  LDC.64 R4, c[0x0][0x5c8] ;  /* 0x00017200ff047b82 */ /* 0x000e220000000a00 */
[----:B-----5:R-:W-:Y:S01]  /*1fc0*/  FSETP.NEU.AND P0, PT, R155, RZ, PT ;  /* 0x000000ff9b00720b */ /* 0x020fe20003f0d000 */
[----:B------:R-:W-:Y:S01]  /*1fd0*/  BSSY B0, `(.L_x_28) ;  /* 0x0000816000007945 */ /* 0x000fe20003800000 */
[----:B------:R-:W-:-:S04]  /*1fe0*/  ISETP.GT.AND P3, PT, R3, RZ, PT ;  /* 0x000000ff0300720c */ /* 0x000fc80003f64270 */
[----:B------:R-:W-:Y:S01]  /*1ff0*/  ISETP.GT.AND P2, PT, R0, RZ, P3 ;  /* 0x000000ff0000720c */ /* 0x000fe20001f44270 */
[-C--:B0-----:R-:W-:Y:S02]  /*2000*/  IMAD R12, R9, R4.reuse, RZ ;  /* 0x00000004090c7224 */ /* 0x081fe400078e02ff */
[----:B------:R-:W-:-:S04]  /*2010*/  IMAD.WIDE.U32 R168, R153, R4, R10 ;  /* 0x0000000499a87225 */ /* 0x000fc800078e000a */
[----:B------:R-:W-:-:S04]  /*2020*/  IMAD R11, R153, R5, R12 ;  /* 0x00000005990b7224 */ /* 0x000fc800078e020c */
[----:B------:R-:W-:Y:S01]  /*2030*/  IMAD.IADD R171, R169, 0x1, R11 ;  /* 0x00000001a9ab7824 */ /* 0x000fe200078e020b */
[----:B------:R-:W-:Y:S06]  /*2040*/  @!P0 BRA `(.L_x_29) ;  /* 0x0000005c00148947 */ /* 0x000fec0003800000 */
[----:B------:R-:W0:Y:S01]  /*2050*/  LDC.64 R12, c[0x0][0x5b8] ;  /* 0x00016e00ff0c7b82 */ /* 0x000e220000000a00 */
[----:B------:R-:W-:-:S07]  /*2060*/  ULDC.64 UR4, c[0x0][0x5c0] ;  /* 0x0001700000047ab9 */ /* 0x000fce0000000a00 */
[----:B------:R-:W1:Y:S08]  /*2070*/  LDC.64 R14, c[0x0][0x5b0] ;  /* 0x00016c00ff0e7b82 */ /* 0x000e700000000a00 */
[----:B------:R-:W2:Y:S01]  /*2080*/  LDC.64 R10, c[0x0][0x5a8] ;  /* 0x00016a00ff0a7b82 */ /* 0x000ea20000000a00 */
[----:B0-----:R-:W-:-:S04]  /*2090*/  IMAD R20, R21, R12, RZ ;  /* 0x0000000c15147224 */ /* 0x001fc800078e02ff */
[C---:B------:R-:W-:Y:S02]  /*20a0*/  IMAD R13, R23.reuse, R13, R20 ;  /* 0x0000000d170d7224 */ /* 0x040fe400078e0214 */
[----:B------:R-:W-:-:S04]  /*20b0*/  IMAD.WIDE.U32 R20, R23, R12, R6 ;  /* 0x0000000c17147225 */ /* 0x000fc800078e0006 */
[----:B-1----:R-:W-:Y:S02]  /*20c0*/  IMAD R156, R9, R14, RZ ;  /* 0x0000000e099c7224 */ /* 0x002fe400078e02ff */
[----:B------:R-:W-:Y:S02]  /*20d0*/  IMAD.IADD R157, R21, 0x1, R13 ;  /* 0x00000001159d7824 */ /* 0x000fe400078e020d */
[----:B------:R-:W-:Y:S02]  /*20e0*/  IMAD R173, R153, R15, R156 ;  /* 0x0000000f99ad7224 */ /* 0x000fe400078e029c */
[----:B------:R-:W-:-:S04]  /*20f0*/  IMAD.MOV.U32 R156, RZ, RZ, R20 ;  /* 0x000000ffff9c7224 */ /* 0x000fc800078e0014 */
[----:B------:R-:W-:-:S04]  /*2100*/  IMAD.WIDE.U32 R158, R153, R14, R156 ;  /* 0x0000000e999e7225 */ /* 0x000fc800078e009c */
[----:B------:R-:W-:Y:S01]  /*2110*/  IMAD.IADD R159, R159, 0x1, R173 ;  /* 0x000000019f9f7824 */ /* 0x000fe200078e02ad */
[----:B--2---:R-:W-:-:S04]  /*2120*/  LEA R160, P0, R158, R10, 0x2 ;  /* 0x0000000a9ea07211 */ /* 0x004fc800078010ff */
[----:B------:R-:W-:-:S05]  /*2130*/  LEA.HI.X R161, R158, R11, R159, 0x2, P0 ;  /* 0x0000000b9ea17211 */ /* 0x000fca00000f149f */
[----:B------:R0:W2:Y:S01]  /*2140*/  @P2 LDG.E.LTC128B R167, desc[UR36][R160.64] ;  /* 0x00000024a0a72981 */ /* 0x0000a2000c1e1920 */
[----:B------:R-:W-:Y:S01]  /*2150*/  LEA R158, P0, R168, UR4, 0x2 ;  /* 0x00000004a89e7c11 */ /* 0x000fe2000f8010ff */
[----:B------:R-:W-:Y:S01]  /*2160*/  IMAD.WIDE.U32 R162, R153, R14, R6 ;  /* 0x0000000e99a27225 */ /* 0x000fe200078e0006 */
[----:B------:R-:W-:Y:S01]  /*2170*/  ISETP.GT.AND P1, PT, R0, 0x1, P3 ;  /* 0x000000010000780c */ /* 0x000fe20001f24270 */
[----:B------:R-:W-:Y:S01]  /*2180*/  BSSY B1, `(.L_x_30) ;  /* 0x0000011000017945 */ /* 0x000fe20003800000 */
[----:B------:R-:W-:Y:S01]  /*2190*/  LEA.HI.X R159, R168, UR5, R171, 0x2, P0 ;  /* 0x00000005a89f7c11 */ /* 0x000fe200080f14ab */
[----:B------:R-:W-:Y:S01]  /*21a0*/  IMAD.IADD R163, R173, 0x1, R163 ;  /* 0x00000001ada37824 */ /* 0x000fe200078e02a3 */
[C---:B0-----:R-:W-:Y:S01]  /*21b0*/  SHF.L.U64.HI R161, R14.reuse, 0x3, R15 ;  /* 0x000000030ea17819 */ /* 0x041fe2000001020f */
[----:B------:R-:W-:-:S04]  /*21c0*/  IMAD.SHL.U32 R160, R14, 0x8, RZ ;  /* 0x000000080ea07824 */ /* 0x000fc800078e00ff */
[----:B------:R-:W-:Y:S01]  /*21d0*/  IMAD.WIDE.U32 R170, R153, R14, R160 ;  /* 0x0000000e99aa7225 */ /* 0x000fe200078e00a0 */
[----:B--2---:R-:W-:-:S05]  /*21e0*/  LOP3.LUT R164, R167, 0xffffe000, RZ, 0xc0, !PT ;  /* 0xffffe000a7a47812 */ /* 0x004fca00078ec0ff */
[----:B------:R-:W-:Y:S01]  /*21f0*/  FMUL R169, R164, R155 ;  /* 0x0000009ba4a97220 */ /* 0x000fe20000400000 */
[----:B------:R-:W-:-:S04]  /*2200*/  IMAD.WIDE.U32 R164, R23, R12, R162 ;  /* 0x0000000c17a47225 */ /* 0x000fc800078e00a2 */
[----:B------:R-:W-:Y:S01]  /*2210*/  FFMA R169, R88, R154, R169 ;  /* 0x0000009a58a97223 */ /* 0x000fe200000000a9 */
[----:B------:R-:W-:Y:S01]  /*2220*/  IMAD.IADD R88, R13, 0x1, R165 ;  /* 0x000000010d587824 */ /* 0x000fe200078e02a5 */
[----:B------:R-:W-:-:S03]  /*2230*/  LEA R162, P0, R164, R10, 0x2 ;  /* 0x0000000aa4a27211 */ /* 0x000fc600078010ff */
[----:B------:R-:W-:Y:S02]  /*2240*/  F2FP.TF32.F32.PACK_B R169, R169 ;  /* 0x000000a9ffa9723e */ /* 0x000fe400024050ff */
[----:B------:R-:W-:-:S03]  /*2250*/  LEA.HI.X R163, R164, R11, R88, 0x2, P0 ;  /* 0x0000000ba4a37211 */ /* 0x000fc600000f1458 */
[----:B------:R0:W-:Y:S01]  /*2260*/  @P2 STG.E desc[UR36][R158.64], R169 ;  /* 0x000000a99e002986 */ /* 0x0001e2000c101924 */
[----:B------:R-:W-:Y:S05]  /*2270*/  @!P1 BRA `(.L_x_31) ;  /* 0x0000000000049947 */ /* 0x000fea0003800000 */
[----:B------:R1:W5:Y:S02]  /*2280*/  LDG.E.LTC128B R167, desc[UR36][R162.64+0x4] ;  /* 0x00000424a2a77981 */ /* 0x000364000c1e1920 */
.L_x_31:
[----:B------:R-:W-:Y:S05]  /*2290*/  BSYNC B1 ;  /* 0x0000000000017941 */ /* 0x000fea0003800000 */
.L_x_30:
[----:B-----5:R-:W-:Y:S01]  /*22a0*/  LOP3.LUT R88, R167, 0xffffe000, RZ, 0xc0, !PT ;  /* 0xffffe000a7587812 */ /* 0x020fe200078ec0ff */
[----:B0-----:R-:W-:Y:S01]  /*22b0*/  IMAD.IADD R169, R173, 0x1, R171 ;  /* 0x00000001ada97824 */ /* 0x001fe200078e02ab */
[----:B------:R-:W-:Y:S01]  /*22c0*/  ISETP.GT.AND P0, PT, R3, 0x8, PT ;  /* 0x000000080300780c */ /* 0x000fe20003f04270 */
[----:B------:R-:W-:Y:S01]  /*22d0*/  IMAD.MOV.U32 R172, RZ, RZ, R167 ;  /* 0x000000ffffac7224 */ /* 0x000fe200078e00a7 */
[----:B------:R-:W-:Y:S01]  /*22e0*/  IADD3 R164, P4, R20, R170, RZ ;  /* 0x000000aa14a47210 */ /* 0x000fe20007f9e0ff */
[----:B------:R-:W-:Y:S01]  /*22f0*/  FMUL R88, R88, R155 ;  /* 0x0000009b58587220 */ /* 0x000fe20000400000 */
[----:B------:R-:W-:-:S03]  /*2300*/  ISETP.GT.AND P2, PT, R0, RZ, P0 ;  /* 0x000000ff0000720c */ /* 0x000fc60000744270 */
[----:B------:R-:W-:Y:S01]  /*2310*/  FFMA R173, R89, R154, R88 ;  /* 0x0000009a59ad7223 */ /* 0x000fe20000000058 */
[----:B------:R-:W-:Y:S01]  /*2320*/  IMAD.X R165, R169, 0x1, R157, P4 ;  /* 0x00000001a9a57824 */ /* 0x000fe200020e069d */
[----:B------:R-:W-:-:S03]  /*2330*/  LEA R88, P4, R164, R10, 0x2 ;  /* 0x0000000aa4587211 */ /* 0x000fc600078810ff */
[----:B------:R-:W-:Y:S02]  /*2340*/  F2FP.TF32.F32.PACK_B R173, R173 ;  /* 0x000000adffad723e */ /* 0x000fe400024050ff */
[----:B------:R-:W-:-:S03]  /*2350*/  LEA.HI.X R89, R164, R11, R165, 0x2, P4 ;  /* 0x0000000ba4597211 */ /* 0x000fc600020f14a5 */
[----:B------:R0:W-:Y:S04]  /*2360*/  @P1 STG.E desc[UR36][R158.64+0x4], R173 ;  /* 0x000004ad9e001986 */ /* 0x0001e8000c101924 */
[----:B------:R2:W3:Y:S01]  /*2370*/  @P2 LDG.E.LTC128B R172, desc[UR36][R88.64] ;  /* 0x0000002458ac2981 */ /* 0x0004e2000c1e1920 */
[----:B------:R-:W-:Y:S01]  /*2380*/  IMAD.SHL.U32 R165, R4, 0x20, RZ ;  /* 0x0000002004a57824 */ /* 0x000fe200078e00ff */
[----:B------:R-:W-:Y:S01]  /*2390*/  IADD3 R170, P1, R6, R170, RZ ;  /* 0x000000aa06aa7210 */ /* 0x000fe20007f3e0ff */
[----:B------:R-:W-:Y:S03]  /*23a0*/  BSSY B1, `(.L_x_32) ;  /* 0x0000011000017945 */ /* 0x000fe60003800000 */
[----:B------:R-:W-:Y:S01]  /*23b0*/  IADD3 R168, P4, R165, R158, RZ ;  /* 0x0000009ea5a87210 */ /* 0x000fe20007f9e0ff */
[----:B------:R-:W-:Y:S01]  /*23c0*/  IMAD.X R171, R7, 0x1, R169, P1 ;  /* 0x0000000107ab7824 */ /* 0x000fe200008e06a9 */
[----:B------:R-:W-:Y:S01]  /*23d0*/  ISETP.GT.AND P1, PT, R0, 0x1, P0 ;  /* 0x000000010000780c */ /* 0x000fe20000724270 */
[----:B------:R-:W-:-:S03]  /*23e0*/  IMAD.WIDE.U32 R170, R23, R12, R170 ;  /* 0x0000000c17aa7225 */ /* 0x000fc600078e00aa */
[----:B--2---:R-:W-:Y:S02]  /*23f0*/  LEA R88, P5, R170, R10, 0x2 ;  /* 0x0000000aaa587211 */ /* 0x004fe400078a10ff */
[----:B---3--:R-:W-:-:S05]  /*2400*/  LOP3.LUT R164, R172, 0xffffe000, RZ, 0xc0, !PT ;  /* 0xffffe000aca47812 */ /* 0x008fca00078ec0ff */
[----:B------:R-:W-:-:S04]  /*2410*/  FMUL R167, R164, R155 ;  /* 0x0000009ba4a77220 */ /* 0x000fc80000400000 */
[----:B------:R-:W-:Y:S01]  /*2420*/  FFMA R175, R90, R154, R167 ;  /* 0x0000009a5aaf7223 */ /* 0x000fe200000000a7 */
[----:B------:R-:W-:Y:S01]  /*2430*/  SHF.L.U64.HI R167, R4, 0x5, R5 ;  /* 0x0000000504a77819 */ /* 0x000fe20000010205 */
[----:B------:R-:W-:-:S03]  /*2440*/  IMAD.IADD R90, R13, 0x1, R171 ;  /* 0x000000010d5a7824 */ /* 0x000fc600078e02ab */
[----:B------:R-:W-:Y:S01]  /*2450*/  F2FP.TF32.F32.PACK_B R175, R175 ;  /* 0x000000afffaf723e */ /* 0x000fe200024050ff */
[----:B------:R-:W-:Y:S01]  /*2460*/  IMAD.X R169, R167, 0x1, R159, P4 ;  /* 0x00000001a7a97824 */ /* 0x000fe200020e069f */
[----:B------:R-:W-:-:S04]  /*2470*/  LEA.HI.X R89, R170, R11, R90, 0x2, P5 ;  /* 0x0000000baa597211 */ /* 0x000fc800028f145a */
[----:B------:R0:W-:Y:S01]  /*2480*/  @P2 STG.E desc[UR36][R168.64], R175 ;  /* 0x000000afa8002986 */ /* 0x0001e2000c101924 */
[----:B------:R-:W-:Y:S05]  /*2490*/  @!P1 BRA `(.L_x_33) ;  /* 0x0000000000049947 */ /* 0x000fea0003800000 */
[----:B------:R2:W5:Y:S02]  /*24a0*/  LDG.E.LTC128B R172, desc[UR36][R88.64+0x4] ;  /* 0x0000042458ac7981 */ /* 0x000564000c1e1920 */
.L_x_33:
[----:B------:R-:W-:Y:S05]  /*24b0*/  BSYNC B1 ;  /* 0x0000000000017941 */ /* 0x000fea0003800000 */
.L_x_32:
[----:B-----5:R-:W-:Y:S01]  /*24c0*/  LOP3.LUT R90, R172, 0xffffe000, RZ, 0xc0, !PT ;  /* 0xffffe000ac5a7812 */ /* 0x020fe200078ec0ff */
[----:B------:R-:W-:Y:S01]  /*24d0*/  BSSY B1, `(.L_x_34) ;  /* 0x000000a000017945 */ /* 0x000fe20003800000 */
[----:B------:R-:W-:-:S03]  /*24e0*/  ISETP.GT.AND P2, PT, R0, 0x8, P3 ;  /* 0x000000080000780c */ /* 0x000fc60001f44270 */
[----:B------:R-:W-:-:S04]  /*24f0*/  FMUL R90, R90, R155 ;  /* 0x0000009b5a5a7220 */ /* 0x000fc80000400000 */
[----:B------:R-:W-:Y:S01]  /*2500*/  FFMA R171, R91, R154, R90 ;  /* 0x0000009a5bab7223 */ /* 0x000fe2000000005a */
[----:B------:R-:W-:Y:S02]  /*2510*/  @P1 IMAD.MOV.U32 R90, RZ, RZ, R168 ;  /* 0x000000ffff5a1224 */ /* 0x000fe400078e00a8 */
[----:B------:R-:W-:Y:S02]  /*2520*/  @P1 IMAD.MOV.U32 R91, RZ, RZ, R169 ;  /* 0x000000ffff5b1224 */ /* 0x000fe400078e00a9 */
[----:B------:R-:W-:-:S05]  /*2530*/  F2FP.TF32.F32.PACK_B R171, R171 ;  /* 0x000000abffab723e */ /* 0x000fca00024050ff */
[----:B------:R3:W-:Y:S01]  /*2540*/  @P1 STG.E desc[UR36][R90.64+0x4], R171 ;  /* 0x000004ab5a001986 */ /* 0x0007e2000c101924 */
[----:B------:R-:W-:Y:S05]  /*2550*/  @!P2 BRA `(.L_x_35) ;  /* 0x000000000004a947 */ /* 0x000fea0003800000 */
[----:B------:R4:W5:Y:S02]  /*2560*/  LDG.E.LTC128B R172, desc[UR36][R162.64+0x20] ;  /* 0x00002024a2ac7981 */ /* 0x000964000c1e1920 */
.L_x_35:
[----:B------:R-:W-:Y:S05]  /*2570*/  BSYNC B1 ;  /* 0x0000000000017941 */ /* 0x000fea0003800000 */
.L_x_34:
[----:B---3-5:R-:W-:Y:S01]  /*2580*/  LOP3.LUT R90, R172, 0xffffe000, RZ, 0xc0, !PT ;  /* 0xffffe000ac5a7812 */ /* 0x028fe200078ec0ff */
[----:B------:R-:W-:Y:S01]  /*2590*/  BSSY B1, `(.L_x_36) ;  /* 0x000000a000017945 */ /* 0x000fe20003800000 */
[----:B------:R-:W-:-:S03]  /*25a0*/  ISETP.GT.AND P1, PT, R0, 0x9, P3 ;  /* 0x000000090000780c */ /* 0x000fc60001f24270 */
[----:B------:R-:W-:Y:S01]  /*25b0*/  FMUL R91, R90, R155 ;  /* 0x0000009b5a5b7220 */ /* 0x000fe20000400000 */
[----:B------:R-:W-:-:S03]  /*25c0*/  @P2 IMAD.MOV.U32 R90, RZ, RZ, R158 ;  /* 0x000000ffff5a2224 */ /* 0x000fc600078e009e */
[----:B------:R-:W-:Y:S01]  /*25d0*/  FFMA R171, R92, R154, R91 ;  /* 0x0000009a5cab7223 */ /* 0x000fe2000000005b */
[----:B------:R-:W-:-:S04]  /*25e0*/  @P2 IMAD.MOV.U32 R91, RZ, RZ, R159 ;  /* 0x000000ffff5b2224 */ /* 0x000fc800078e009f */
[----:B------:R-:W-:-:S05]  /*25f0*/  F2FP.TF32.F32.PACK_B R171, R171 ;  /* 0x000000abffab723e */ /* 0x000fca00024050ff */
[----:B------:R3:W-:Y:S01]  /*2600*/  @P2 STG.E desc[UR36][R90.64+0x20], R171 ;  /* 0x000020ab5a002986 */ /* 0x0007e2000c101924 */
[----:B------:R-:W-:Y:S05]  /*2610*/  @!P1 BRA `(.L_x_37) ;  /* 0x0000000000049947 */ /* 0x000fea0003800000 */
[----:B------:R0:W5:Y:S02]  /*2620*/  LDG.E.LTC128B R172, desc[UR36][R162.64+0x24] ;  /* 0x00002424a2ac7981 */ /* 0x000164000c1e1920 */
.L_x_37:
[----:B------:R-:W-:Y:S05]  /*2630*/  BSYNC B1 ;  /* 0x0000000000017941 */ /* 0x000fea0003800000 */
.L_x_36:
[----:B---3-5:R-:W-:Y:S01]  /*2640*/  LOP3.LUT R90, R172, 0xffffe000, RZ, 0xc0, !PT ;  /* 0xffffe000ac5a7812 */ /* 0x028fe200078ec0ff */
[----:B------:R-:W-:Y:S01]  /*2650*/  @P1 IMAD.MOV.U32 R91, RZ, RZ, R159 ;  /* 0x000000ffff5b1224 */ /* 0x000fe200078e009f */
[----:B------:R-:W-:Y:S01]  /*2660*/  ISETP.GT.AND P2, PT, R0, 0x8, P0 ;  /* 0x000000080000780c */ /* 0x000fe20000744270 */
[----:B------:R-:W-:Y:S02]  /*2670*/  BSSY B1, `(.L_x_38) ;  /* 0x0000008000017945 */ /* 0x000fe40003800000 */
[----:B------:R-:W-:-:S04]  /*2680*/  FMUL R90, R90, R155 ;  /* 0x0000009b5a5a7220 */ /* 0x000fc80000400000 */
[----:B------:R-:W-:Y:S01]  /*2690*/  FFMA R93, R93, R154, R90 ;  /* 0x0000009a5d5d7223 */ /* 0x000fe2000000005a */
[----:B------:R-:W-:-:S04]  /*26a0*/  @P1 IMAD.MOV.U32 R90, RZ, RZ, R158 ;  /* 0x000000ffff5a1224 */ /* 0x000fc800078e009e */
[----:B------:R-:W-:-:S05]  /*26b0*/  F2FP.TF32.F32.PACK_B R93, R93 ;  /* 0x0000005dff5d723e */ /* 0x000fca00024050ff */
[----:B------:R3:W-:Y:S01]  /*26c0*/  @P1 STG.E desc[UR36][R90.64+0x24], R93 ;  /* 0x0000245d5a001986 */ /* 0x0007e2000c101924 */
[----:B------:R-:W-:Y:S05]  /*26d0*/  @!P2 BRA `(.L_x_39) ;  /* 0x000000000004a947 */ /* 0x000fea0003800000 */
[----:B------:R0:W5:Y:S02]  /*26e0*/  LDG.E.LTC128B R172, desc[UR36][R88.64+0x20] ;  /* 0x0000202458ac7981 */ /* 0x000164000c1e1920 */
.L_x_39:
[----:B------:R-:W-:Y:S05]  /*26f0*/  BSYNC B1 ;  /* 0x0000000000017941 */ /* 0x000fea0003800000 */
.L_x_38:
        /* <DEDUP_REMOVED lines=11> */
.L_x_41:
[----:B------:R-:W-:Y:S05]  /*27b0*/  BSYNC B1 ;  /* 0x0000000000017941 */ /* 0x000fea0003800000 */
.L_x_40:
        /* <DEDUP_REMOVED lines=11> */
.L_x_43:
[----:B------:R-:W-:Y:S05]  /*2870*/  BSYNC B1 ;  /* 0x0000000000017941 */ /* 0x000fea0003800000 */
.L_x_42:
        /* <DEDUP_REMOVED lines=11> */
.L_x_45:
[----:B------:R-:W-:Y:S05]  /*2930*/  BSYNC B1 ;  /* 0x0000000000017941 */ /* 0x000fea0003800000 */
.L_x_44:
        /* <DEDUP_REMOVED lines=11> */
.L_x_47:
[----:B------:R-:W-:Y:S05]  /*29f0*/  BSYNC B1 ;  /* 0x0000000000017941 */ /* 0x000fea0003800000 */
.L_x_46:
        /* <DEDUP_REMOVED lines=11> */
.L_x_49:
[----:B------:R-:W-:Y:S05]  /*2ab0*/  BSYNC B1 ;  /* 0x0000000000017941 */ /* 0x000fea0003800000 */
.L_x_48:
        /* <DEDUP_REMOVED lines=11> */
.L_x_51:
[----:B------:R-:W-:Y:S05]  /*2b70*/  BSYNC B1 ;  /* 0x0000000000017941 */ /* 0x000fea0003800000 */
.L_x_50:
        /* <DEDUP_REMOVED lines=11> */
.L_x_53:
[----:B------:R-:W-:Y:S05]  /*2c30*/  BSYNC B1 ;  /* 0x0000000000017941 */ /* 0x000fea0003800000 */
.L_x_52:
        /* <DEDUP_REMOVED lines=11> */
.L_x_55:
[----:B------:R-:W-:Y:S05]  /*2cf0*/  BSYNC B1 ;  /* 0x0000000000017941 */ /* 0x000fea0003800000 */
.L_x_54:
        /* <DEDUP_REMOVED lines=11> */
.L_x_57:
[----:B------:R-:W-:Y:S05]  /*2db0*/  BSYNC B1 ;  /* 0x0000000000017941 */ /* 0x000fea0003800000 */
.L_x_56:
        /* <DEDUP_REMOVED lines=11> */
.L_x_59:
[----:B------:R-:W-:Y:S05]  /*2e70*/  BSYNC B1 ;  /* 0x0000000000017941 */ /* 0x000fea0003800000 */
.L_x_58:
        /* <DEDUP_REMOVED lines=11> */
.L_x_61:
[----:B------:R-:W-:Y:S05]  /*2f30*/  BSYNC B1 ;  /* 0x0000000000017941 */ /* 0x000fea0003800000 */
.L_x_60:
        /* <DEDUP_REMOVED lines=11> */
.L_x_63:
[----:B------:R-:W-:Y:S05]  /*2ff0*/  BSYNC B1 ;  /* 0x0000000000017941 */ /* 0x000fea0003800000 */
.L_x_62:
        /* <DEDUP_REMOVED lines=11> */
.L_x_65:
[----:B------:R-:W-:Y:S05]  /*30b0*/  BSYNC B1 ;  /* 0x0000000000017941 */ /* 0x000fea0003800000 */
.L_x_64:
        /* <DEDUP_REMOVED lines=11> */
.L_x_67:
[----:B------:R-:W-:Y:S05]  /*3170*/  BSYNC B1 ;  /* 0x0000000000017941 */ /* 0x000fea0003800000 */
.L_x_66:
        /* <DEDUP_REMOVED lines=11> */
.L_x_69:
[----:B------:R-:W-:Y:S05]  /*3230*/  BSYNC B1 ;  /* 0x0000000000017941 */ /* 0x000fea0003800000 */
.L_x_68:
        /* <DEDUP_REMOVED lines=11> */
.L_x_71:
[----:B------:R-:W-:Y:S05]  /*32f0*/  BSYNC B1 ;  /* 0x0000000000017941 */ /* 0x000fea0003800000 */
.L_x_70:
        /* <DEDUP_REMOVED lines=11> */
.L_x_73:
[----:B------:R-:W-:Y:S05]  /*33b0*/  BSYNC B1 ;  /* 0x0000000000017941 */ /* 0x000fea0003800000 */
.L_x_72:
        /* <DEDUP_REMOVED lines=11> */
.L_x_75:
[----:B------:R-:W-:Y:S05]  /*3470*/  BSYNC B1 ;  /* 0x0000000000017941 */ /* 0x000fea0003800000 */
.L_x_74:
        /* <DEDUP_REMOVED lines=11> */
.L_x_77:
[----:B------:R-:W-:Y:S05]  /*3530*/  BSYNC B1 ;  /* 0x0000000000017941 */ /* 0x000fea0003800000 */
.L_x_76:
        /* <DEDUP_REMOVED lines=11> */
.L_x_79:
[----:B------:R-:W-:Y:S05]  /*35f0*/  BSYNC B1 ;  /* 0x0000000000017941 */ /* 0x000fea0003800000 */
.L_x_78:
        /* <DEDUP_REMOVED lines=11> */
.L_x_81:
[----:B------:R-:W-:Y:S05]  /*36b0*/  BSYNC B1 ;  /* 0x0000000000017941 */ /* 0x000fea0003800000 */
.L_x_80:
        /* <DEDUP_REMOVED lines=11> */
.L_x_83:
[----:B------:R-:W-:Y:S05]  /*3770*/  BSYNC B1 ;  /* 0x0000000000017941 */ /* 0x000fea0003800000 */
.L_x_82:
        /* <DEDUP_REMOVED lines=11> */
.L_x_85:
[----:B------:R-:W-:Y:S05]  /*3830*/  BSYNC B1 ;  /* 0x0000000000017941 */ /* 0x000fea0003800000 */
.L_x_84:
        /* <DEDUP_REMOVED lines=11> */
.L_x_87:
[----:B------:R-:W-:Y:S05]  /*38f0*/  BSYNC B1 ;  /* 0x0000000000017941 */ /* 0x000fea0003800000 */
.L_x_86:
        /* <DEDUP_REMOVED lines=11> */
.L_x_89:
[----:B------:R-:W-:Y:S05]  /*39b0*/  BSYNC B1 ;  /* 0x0000000000017941 */ /* 0x000fea0003800000 */
.L_x_88:
        /* <DEDUP_REMOVED lines=11> */
.L_x_91:
[----:B------:R-:W-:Y:S05]  /*3a70*/  BSYNC B1 ;  /* 0x0000000000017941 */ /* 0x000fea0003800000 */
.L_x_90:
        /* <DEDUP_REMOVED lines=11> */
.L_x_93:
[----:B------:R-:W-:Y:S05]  /*3b30*/  BSYNC B1 ;  /* 0x0000000000017941 */ /* 0x000fea0003800000 */
.L_x_92:
        /* <DEDUP_REMOVED lines=11> */
.L_x_95:
[----:B------:R-:W-:Y:S05]  /*3bf0*/  BSYNC B1 ;  /* 0x0000000000017941 */ /* 0x000fea0003800000 */
.L_x_94:
        /* <DEDUP_REMOVED lines=11> */
.L_x_97:
[----:B------:R-:W-:Y:S05]  /*3cb0*/  BSYNC B1 ;  /* 0x0000000000017941 */ /* 0x000fea0003800000 */
.L_x_96:
        /* <DEDUP_REMOVED lines=11> */
.L_x_99:
[----:B------:R-:W-:Y:S05]  /*3d70*/  BSYNC B1 ;  /* 0x0000000000017941 */ /* 0x000fea0003800000 */
.L_x_98:
        /* <DEDUP_REMOVED lines=11> */
.L_x_101:
[----:B------:R-:W-:Y:S05]  /*3e30*/  BSYNC B1 ;  /* 0x0000000000017941 */ /* 0x000fea0003800000 */
.L_x_100:
        /* <DEDUP_REMOVED lines=11> */
.L_x_103:
[----:B------:R-:W-:Y:S05]  /*3ef0*/  BSYNC B1 ;  /* 0x0000000000017941 */ /* 0x000fea0003800000 */
.L_x_102:
        /* <DEDUP_REMOVED lines=11> */
.L_x_105:
[----:B------:R-:W-:Y:S05]  /*3fb0*/  BSYNC B1 ;  /* 0x0000000000017941 */ /* 0x000fea0003800000 */
.L_x_104:
        /* <DEDUP_REMOVED lines=11> */
.L_x_107:
[----:B------:R-:W-:Y:S05]  /*4070*/  BSYNC B1 ;  /* 0x0000000000017941 */ /* 0x000fea0003800000 */
.L_x_106:
        /* <DEDUP_REMOVED lines=11> */
.L_x_109:
[----:B------:R-:W-:Y:S05]  /*4130*/  BSYNC B1 ;  /* 0x0000000000017941 */ /* 0x000fea0003800000 */
.L_x_108:
        /* <DEDUP_REMOVED lines=11> */
.L_x_111:
[----:B------:R-:W-:Y:S05]  /*41f0*/  BSYNC B1 ;  /* 0x0000000000017941 */ /* 0x000fea0003800000 */
.L_x_110:
        /* <DEDUP_REMOVED lines=11> */
.L_x_113:
[----:B------:R-:W-:Y:S05]  /*42b0*/  BSYNC B1 ;  /* 0x0000000000017941 */ /* 0x000fea0003800000 */
.L_x_112:
        /* <DEDUP_REMOVED lines=11> */
.L_x_115:
[----:B------:R-:W-:Y:S05]  /*4370*/  BSYNC B1 ;  /* 0x0000000000017941 */ /* 0x000fea0003800000 */
.L_x_114:
        /* <DEDUP_REMOVED lines=11> */
.L_x_117:
[----:B------:R-:W-:Y:S05]  /*4430*/  BSYNC B1 ;  /* 0x0000000000017941 */ /* 0x000fea0003800000 */
.L_x_116:
        /* <DEDUP_REMOVED lines=11> */
.L_x_119:
[----:B------:R-:W-:Y:S05]  /*44f0*/  BSYNC B1 ;  /* 0x0000000000017941 */ /* 0x000fea0003800000 */
.L_x_118:
        /* <DEDUP_REMOVED lines=11> */
.L_x_121:
[----:B------:R-:W-:Y:S05]  /*45b0*/  BSYNC B1 ;  /* 0x0000000000017941 */ /* 0x000fea0003800000 */
.L_x_120:
        /* <DEDUP_REMOVED lines=11> */
.L_x_123:
[----:B------:R-:W-:Y:S05]  /*4670*/  BSYNC B1 ;  /* 0x0000000000017941 */ /* 0x000fea0003800000 */
.L_x_122:
        /* <DEDUP_REMOVED lines=11> */
.L_x_125:
[----:B------:R-:W-:Y:S05]  /*4730*/  BSYNC B1 ;  /* 0x0000000000017941 */ /* 0x000fea0003800000 */
.L_x_124:
        /* <DEDUP_REMOVED lines=11> */
.L_x_127:
[----:B------:R-:W-:Y:S05]  /*47f0*/  BSYNC B1 ;  /* 0x0000000000017941 */ /* 0x000fea0003800000 */
.L_x_126:
        /* <DEDUP_REMOVED lines=11> */
.L_x_129:
[----:B------:R-:W-:Y:S05]  /*48b0*/  BSYNC B1 ;  /* 0x0000000000017941 */ /* 0x000fea0003800000 */
.L_x_128:
        /* <DEDUP_REMOVED lines=11> */
.L_x_131:
[----:B------:R-:W-:Y:S05]  /*4970*/  BSYNC B1 ;  /* 0x0000000000017941 */ /* 0x000fea0003800000 */
.L_x_130:
        /* <DEDUP_REMOVED lines=11> */
.L_x_133:
[----:B------:R-:W-:Y:S05]  /*4a30*/  BSYNC B1 ;  /* 0x0000000000017941 */ /* 0x000fea0003800000 */
.L_x_132:
        /* <DEDUP_REMOVED lines=11> */
.L_x_135:
[----:B------:R-:W-:Y:S05]  /*4af0*/  BSYNC B1 ;  /* 0x0000000000017941 */ /* 0x000fea0003800000 */
.L_x_134:
        /* <DEDUP_REMOVED lines=11> */
.L_x_137:
[----:B------:R-:W-:Y:S05]  /*4bb0*/  BSYNC B1 ;  /* 0x0000000000017941 */ /* 0x000fea0003800000 */
.L_x_136:
        /* <DEDUP_REMOVED lines=11> */
.L_x_139:
[----:B------:R-:W-:Y:S05]  /*4c70*/  BSYNC B1 ;  /* 0x0000000000017941 */ /* 0x000fea0003800000 */
.L_x_138:
        /* <DEDUP_REMOVED lines=11> */
.L_x_141:
[----:B------:R-:W-:Y:S05]  /*4d30*/  BSYNC B1 ;  /* 0x0000000000017941 */ /* 0x000fea0003800000 */
.L_x_140:
        /* <DEDUP_REMOVED lines=11> */
.L_x_143:
[----:B------:R-:W-:Y:S05]  /*4df0*/  BSYNC B1 ;  /* 0x0000000000017941 */ /* 0x000fea0003800000 */
.L_x_142:
        /* <DEDUP_REMOVED lines=11> */
.L_x_145:
[----:B------:R-:W-:Y:S05]  /*4eb0*/  BSYNC B1 ;  /* 0x0000000000017941 */ /* 0x000fea0003800000 */
.L_x_144:
        /* <DEDUP_REMOVED lines=11> */
.L_x_147:
[----:B------:R-:W-:Y:S05]  /*4f70*/  BSYNC B1 ;  /* 0x0000000000017941 */ /* 0x000fea0003800000 */
.L_x_146:
        /* <DEDUP_REMOVED lines=11> */
.L_x_149:
[----:B------:R-:W-:Y:S05]  /*5030*/  BSYNC B1 ;  /* 0x0000000000017941 */ /* 0x000fea0003800000 */
.L_x_148:
        /* <DEDUP_REMOVED lines=11> */
.L_x_151:
[----:B------:R-:W-:Y:S05]  /*50f0*/  BSYNC B1 ;  /* 0x0000000000017941 */ /* 0x000fea0003800000 */
.L_x_150:
[----:B-----5:R-:W-:Y:S01]  /*5100*/  LOP3.LUT R8, R172, 0xffffe000, RZ, 0xc0, !PT ;  /* 0xffffe000ac087812 */ /* 0x020fe200078ec0ff */
[----:B------:R-:W-:Y:S01]  /*5110*/  BSSY B1, `(.L_x_152) ;  /* 0x000000d000017945 */ /* 0x000fe20003800000 */
[----:B------:R-:W-:-:S03]  /*5120*/  IADD3 R153, P1, R153, 0x80, RZ ;  /* 0x0000008099997810 */ /* 0x000fc60007f3e0ff */
[----:B---3--:R-:W-:Y:S01]  /*5130*/  FMUL R91, R8, R155 ;  /* 0x0000009b085b7220 */ /* 0x008fe20000400000 */
[----:B------:R-:W-:Y:S02]  /*5140*/  @P2 IMAD.MOV.U32 R8, RZ, RZ, R168 ;  /* 0x000000ffff082224 */ /* 0x000fe400078e00a8 */
[----:B------:R-:W-:Y:S02]  /*5150*/  IMAD.X R9, RZ, RZ, R9, P1 ;  /* 0x000000ffff097224 */ /* 0x000fe400008e0609 */
[----:B------:R-:W-:Y:S01]  /*5160*/  FFMA R91, R150, R154, R91 ;  /* 0x0000009a965b7223 */ /* 0x000fe2000000005b */
[----:B------:R-:W-:Y:S01]  /*5170*/  ISETP.GT.AND P1, PT, R0, 0x79, P0 ;  /* 0x000000790000780c */ /* 0x000fe20000724270 */
[----:B------:R-:W-:-:S03]  /*5180*/  IMAD R90, R9, R14, RZ ;  /* 0x0000000e095a7224 */ /* 0x000fc600078e02ff */
[----:B------:R-:W-:Y:S01]  /*5190*/  F2FP.TF32.F32.PACK_B R91, R91 ;  /* 0x0000005bff5b723e */ /* 0x000fe200024050ff */
[----:B------:R-:W-:-:S05]  /*51a0*/  @P2 IMAD.MOV.U32 R9, RZ, RZ, R169 ;  /* 0x000000ffff092224 */ /* 0x000fca00078e00a9 */
[----:B------:R3:W-:Y:S03]  /*51b0*/  @P2 STG.E desc[UR36][R8.64+0x1e0], R91 ;  /* 0x0001e05b08002986 */ /* 0x0007e6000c101924 */
[----:B------:R-:W-:Y:S05]  /*51c0*/  @!P1 BRA `(.L_x_153) ;  /* 0x0000000000049947 */ /* 0x000fea0003800000 */
[----:B------:R0:W5:Y:S02]  /*51d0*/  LDG.E.LTC128B R172, desc[UR36][R88.64+0x1e4] ;  /* 0x0001e42458ac7981 */ /* 0x000164000c1e1920 */
.L_x_153:
[----:B------:R-:W-:Y:S05]  /*51e0*/  BSYNC B1 ;  /* 0x0000000000017941 */ /* 0x000fea0003800000 */
.L_x_152:
[----:B0-2--5:R-:W-:Y:S01]  /*51f0*/  LOP3.LUT R88, R172, 0xffffe000, RZ, 0xc0, !PT ;  /* 0xffffe000ac587812 */ /* 0x025fe200078ec0ff */
[----:B------:R-:W-:Y:S01]  /*5200*/  IMAD R97, R153, R15, R90 ;  /* 0x0000000f99617224 */ /* 0x000fe200078e025a */
[----:B------:R-:W-:Y:S01]  /*5210*/  ISETP.GT.AND P0, PT, R3, 0x80, PT ;  /* 0x000000800300780c */ /* 0x000fe20003f04270 */
[----:B---3--:R-:W-:-:S04]  /*5220*/  IMAD.WIDE.U32 R8, R153, R14, R156 ;  /* 0x0000000e99087225 */ /* 0x008fc800078e009c */
[----:B------:R-:W-:Y:S01]  /*5230*/  FMUL R88, R88, R155 ;  /* 0x0000009b58587220 */ /* 0x000fe20000400000 */
[----:B------:R-:W-:Y:S01]  /*5240*/  ISETP.GT.AND P3, PT, R0, RZ, P0 ;  /* 0x000000ff0000720c */ /* 0x000fe20000764270 */
[----:B------:R-:W-:Y:S02]  /*5250*/  IMAD.IADD R9, R9, 0x1, R97 ;  /* 0x0000000109097824 */ /* 0x000fe400078e0261 */
[----:B------:R-:W-:Y:S01]  /*5260*/  FFMA R151, R151, R154, R88 ;  /* 0x0000009a97977223 */ /* 0x000fe20000000058 */
[----:B------:R-:W-:-:S04]  /*5270*/  LEA R88, P2, R8, R10, 0x2 ;  /* 0x0000000a08587211 */ /* 0x000fc800078410ff */
[----:B------:R-:W-:Y:S02]  /*5280*/  F2FP.TF32.F32.PACK_B R151, R151 ;  /* 0x00000097ff97723e */ /* 0x000fe400024050ff */
[----:B------:R-:W-:-:S03]  /*5290*/  LEA.HI.X R89, R8, R11, R9, 0x2, P2 ;  /* 0x0000000b08597211 */ /* 0x000fc600010f1409 */
[----:B------:R0:W-:Y:S04]  /*52a0*/  @P1 STG.E desc[UR36][R168.64+0x1e4], R151 ;  /* 0x0001e497a8001986 */ /* 0x0001e8000c101924 */
[----:B------:R-:W2:Y:S01]  /*52b0*/  @P3 LDG.E.LTC128B R172, desc[UR36][R88.64] ;  /* 0x0000002458ac3981 */ /* 0x000ea2000c1e1920 */
[----:B------:R-:W-:Y:S01]  /*52c0*/  IMAD.WIDE.U32 R8, R153, R14, R6 ;  /* 0x0000000e99087225 */ /* 0x000fe200078e0006 */
[----:B------:R-:W-:Y:S01]  /*52d0*/  SHF.L.U64.HI R95, R4, 0x9, R5 ;  /* 0x00000009045f7819 */ /* 0x000fe20000010205 */
[----:B------:R-:W-:Y:S01]  /*52e0*/  BSSY B1, `(.L_x_154) ;  /* 0x0000011000017945 */ /* 0x000fe20003800000 */
[----:B------:R-:W-:Y:S01]  /*52f0*/  ISETP.GT.AND P2, PT, R0, 0x1, P0 ;  /* 0x000000010000780c */ /* 0x000fe20000744270 */
[----:B------:R-:W-:Y:S02]  /*5300*/  IMAD.IADD R9, R97, 0x1, R9 ;  /* 0x0000000161097824 */ /* 0x000fe400078e0209 */
[----:B------:R-:W-:Y:S01]  /*5310*/  IMAD.SHL.U32 R93, R4, 0x200, RZ ;  /* 0x00000200045d7824 */ /* 0x000fe200078e00ff */
[----:B--2---:R-:W-:-:S05]  /*5320*/  LOP3.LUT R90, R172, 0xffffe000, RZ, 0xc0, !PT ;  /* 0xffffe000ac5a7812 */ /* 0x004fca00078ec0ff */
[----:B------:R-:W-:Y:S01]  /*5330*/  FMUL R15, R90, R155 ;  /* 0x0000009b5a0f7220 */ /* 0x000fe20000400000 */
[----:B------:R-:W-:Y:S01]  /*5340*/  IMAD.WIDE.U32 R90, R23, R12, R8 ;  /* 0x0000000c175a7225 */ /* 0x000fe200078e0008 */
[----:B------:R-:W-:-:S03]  /*5350*/  IADD3 R8, P1, R93, R158, RZ ;  /* 0x0000009e5d087210 */ /* 0x000fc60007f3e0ff */
[----:B------:R-:W-:Y:S01]  /*5360*/  FFMA R15, R24, R154, R15 ;  /* 0x0000009a180f7223 */ /* 0x000fe2000000000f */
[----:B------:R-:W-:Y:S01]  /*5370*/  IMAD.IADD R5, R13, 0x1, R91 ;  /* 0x000000010d057824 */ /* 0x000fe200078e025b */
[C---:B------:R-:W-:Y:S01]  /*5380*/  LEA R4, P4, R90.reuse, R10, 0x2 ;  /* 0x0000000a5a047211 */ /* 0x040fe200078810ff */
[----:B------:R-:W-:Y:S02]  /*5390*/  IMAD.X R9, R95, 0x1, R159, P1 ;  /* 0x000000015f097824 */ /* 0x000fe400008e069f */
[----:B------:R-:W-:Y:S02]  /*53a0*/  F2FP.TF32.F32.PACK_B R15, R15 ;  /* 0x0000000fff0f723e */ /* 0x000fe400024050ff */
[----:B------:R-:W-:-:S03]  /*53b0*/  LEA.HI.X R5, R90, R11, R5, 0x2, P4 ;  /* 0x0000000b5a057211 */ /* 0x000fc600020f1405 */
[----:B------:R0:W-:Y:S01]  /*53c0*/  @P3 STG.E desc[UR36][R8.64], R15 ;  /* 0x0000000f08003986 */ /* 0x0001e2000c101924 */
[----:B------:R-:W-:Y:S05]  /*53d0*/  @!P2 BRA `(.L_x_155) ;  /* 0x000000000004a947 */ /* 0x000fea0003800000 */
[----:B------:R2:W5:Y:S02]  /*53e0*/  LDG.E.LTC128B R172, desc[UR36][R4.64+0x4] ;  /* 0x0000042404ac7981 */ /* 0x000564000c1e1920 */
.L_x_155:
[----:B------:R-:W-:Y:S05]  /*53f0*/  BSYNC B1 ;  /* 0x0000000000017941 */ /* 0x000fea0003800000 */
.L_x_154:
[----:B-----5:R-:W-:Y:S01]  /*5400*/  LOP3.LUT R24, R172, 0xffffe000, RZ, 0xc0, !PT ;  /* 0xffffe000ac187812 */ /* 0x020fe200078ec0ff */
[----:B0-----:R-:W-:Y:S01]  /*5410*/  IMAD.WIDE.U32 R14, R153, R14, R160 ;  /* 0x0000000e990e7225 */ /* 0x001fe200078e00a0 */
[----:B------:R-:W-:Y:S01]  /*5420*/  ISETP.GT.AND P1, PT, R3, 0x88, PT ;  /* 0x000000880300780c */ /* 0x000fe20003f24270 */
[----:B------:R-:W-:Y:S02]  /*5430*/  BSSY B1, `(.L_x_156) ;  /* 0x000000f000017945 */ /* 0x000fe40003800000 */
[----:B------:R-:W-:Y:S01]  /*5440*/  FMUL R24, R24, R155 ;  /* 0x0000009b18187220 */ /* 0x000fe20000400000 */
[----:B------:R-:W-:Y:S01]  /*5450*/  ISETP.GT.AND P3, PT, R0, RZ, P1 ;  /* 0x000000ff0000720c */ /* 0x000fe20000f64270 */
[----:B------:R-:W-:Y:S01]  /*5460*/  IMAD.IADD R97, R97, 0x1, R15 ;  /* 0x0000000161617824 */ /* 0x000fe200078e020f */
[----:B------:R-:W-:Y:S01]  /*5470*/  IADD3 R20, P5, R20, R14, RZ ;  /* 0x0000000e14147210 */ /* 0x000fe20007fbe0ff */
[----:B------:R-:W-:Y:S01]  /*5480*/  FFMA R25, R25, R154, R24 ;  /* 0x0000009a19197223 */ /* 0x000fe20000000018 */
[----:B------:R-:W-:-:S03]  /*5490*/  IADD3 R14, P4, R6, R14, RZ ;  /* 0x0000000e060e7210 */ /* 0x000fc60007f9e0ff */
[----:B------:R-:W-:Y:S01]  /*54a0*/  IMAD.X R156, R97, 0x1, R157, P5 ;  /* 0x00000001619c7824 */ /* 0x000fe200028e069d */
[----:B------:R-:W-:Y:S01]  /*54b0*/  F2FP.TF32.F32.PACK_B R25, R25 ;  /* 0x00000019ff19723e */ /* 0x000fe200024050ff */
[----:B------:R-:W-:Y:S01]  /*54c0*/  IMAD.X R15, R7, 0x1, R97, P4 ;  /* 0x00000001070f7824 */ /* 0x000fe200020e0661 */
[----:B------:R-:W-:-:S03]  /*54d0*/  LEA R6, P5, R20, R10, 0x2 ;  /* 0x0000000a14067211 */ /* 0x000fc600078a10ff */
[----:B------:R0:W-:Y:S01]  /*54e0*/  @P2 STG.E desc[UR36][R8.64+0x4], R25 ;  /* 0x0000041908002986 */ /* 0x0001e2000c101924 */
[----:B------:R-:W-:Y:S01]  /*54f0*/  LEA.HI.X R7, R20, R11, R156, 0x2, P5 ;  /* 0x0000000b14077211 */ /* 0x000fe200028f149c */
[----:B------:R-:W-:Y:S08]  /*5500*/  @!P3 BRA `(.L_x_157) ;  /* 0x000000000004b947 */ /* 0x000ff00003800000 */
[----:B------:R3:W5:Y:S02]  /*5510*/  LDG.E.LTC128B R172, desc[UR36][R6.64] ;  /* 0x0000002406ac7981 */ /* 0x000764000c1e1920 */
.L_x_157:
[----:B------:R-:W-:Y:S05]  /*5520*/  BSYNC B1 ;  /* 0x0000000000017941 */ /* 0x000fea0003800000 */
.L_x_156:
[----:B---3-5:R-:W-:Y:S01]  /*5530*/  LOP3.LUT R6, R172, 0xffffe000, RZ, 0xc0, !PT ;  /* 0xffffe000ac067812 */ /* 0x028fe200078ec0ff */
[----:B------:R-:W-:Y:S01]  /*5540*/  IMAD.WIDE.U32 R14, R23, R12, R14 ;  /* 0x0000000c170e7225 */ /* 0x000fe200078e000e */
[----:B------:R-:W-:Y:S01]  /*5550*/  ISETP.GT.AND P2, PT, R0, 0x1, P1 ;  /* 0x000000010000780c */ /* 0x000fe20000f44270 */
[----:B------:R-:W-:Y:S02]  /*5560*/  BSSY B1, `(.L_x_158) ;  /* 0x000000c000017945 */ /* 0x000fe40003800000 */
[----:B------:R-:W-:Y:S01]  /*5570*/  FMUL R3, R6, R155 ;  /* 0x0000009b06037220 */ /* 0x000fe20000400000 */
[----:B------:R-:W-:Y:S01]  /*5580*/  IADD3 R6, P4, R8, R165, RZ ;  /* 0x000000a508067210 */ /* 0x000fe20007f9e0ff */
[----:B------:R-:W-:Y:S01]  /*5590*/  IMAD.IADD R13, R13, 0x1, R15 ;  /* 0x000000010d0d7824 */ /* 0x000fe200078e020f */
[----:B------:R-:W-:Y:S01]  /*55a0*/  LEA R10, P5, R14, R10, 0x2 ;  /* 0x0000000a0e0a7211 */ /* 0x000fe200078a10ff */
[----:B------:R-:W-:Y:S02]  /*55b0*/  FFMA R3, R26, R154, R3 ;  /* 0x0000009a1a037223 */ /* 0x000fe40000000003 */
[----:B------:R-:W-:Y:S01]  /*55c0*/  IMAD.X R7, R9, 0x1, R167, P4 ;  /* 0x0000000109077824 */ /* 0x000fe200020e06a7 */
[----:B------:R-:W-:-:S02]  /*55d0*/  LEA.HI.X R11, R14, R11, R13, 0x2, P5 ;  /* 0x0000000b0e0b7211 */ /* 0x000fc400028f140d */
[----:B------:R-:W-:-:S05]  /*55e0*/  F2FP.TF32.F32.PACK_B R3, R3 ;  /* 0x00000003ff03723e */ /* 0x000fca00024050ff */
[----:B------:R3:W-:Y:S01]  /*55f0*/  @P3 STG.E desc[UR36][R6.64], R3 ;  /* 0x0000000306003986 */ /* 0x0007e2000c101924 */
[----:B------:R-:W-:Y:S05]  /*5600*/  @!P2 BRA `(.L_x_159) ;  /* 0x000000000004a947 */ /* 0x000fea0003800000 */
[----:B------:R0:W5:Y:S02]  /*5610*/  LDG.E.LTC128B R172, desc[UR36][R10.64+0x4] ;  /* 0x000004240aac7981 */ /* 0x000164000c1e1920 */
.L_x_159:
[----:B------:R-:W-:Y:S05]  /*5620*/  BSYNC B1 ;  /* 0x0000000000017941 */ /* 0x000fea0003800000 */
.L_x_158:
[----:B-----5:R-:W-:Y:S01]  /*5630*/  LOP3.LUT R12, R172, 0xffffe000, RZ, 0xc0, !PT ;  /* 0xffffe000ac0c7812 */ /* 0x020fe200078ec0ff */
[----:B------:R-:W-:Y:S01]  /*5640*/  BSSY B1, `(.L_x_160) ;  /* 0x0000008000017945 */ /* 0x000fe20003800000 */
[----:B------:R-:W-:-:S03]  /*5650*/  ISETP.GT.AND P3, PT, R0, 0x8, P0 ;  /* 0x000000080000780c */ /* 0x000fc60000764270 */
[----:B------:R-:W-:-:S04]  /*5660*/  FMUL R12, R12, R155 ;  /* 0x0000009b0c0c7220 */ /* 0x000fc80000400000 */
[----:B------:R-:W-:-:S05]  /*5670*/  FFMA R27, R27, R154, R12 ;  /* 0x0000009a1b1b7223 */ /* 0x000fca000000000c */
[----:B------:R-:W-:-:S05]  /*5680*/  F2FP.TF32.F32.PACK_B R27, R27 ;  /* 0x0000001bff1b723e */ /* 0x000fca00024050ff */
[----:B------:R0:W-:Y:S01]  /*5690*/  @P2 STG.E desc[UR36][R6.64+0x4], R27 ;  /* 0x0000041b06002986 */ /* 0x0001e2000c101924 */
[----:B------:R-:W-:Y:S05]  /*56a0*/  @!P3 BRA `(.L_x_161) ;  /* 0x000000000004b947 */ /* 0x000fea0003800000 */
[----:B------:R0:W5:Y:S02]  /*56b0*/  LDG.E.LTC128B R172, desc[UR36][R4.64+0x20] ;  /* 0x0000202404ac7981 */ /* 0x000164000c1e1920 */
.L_x_161:
[----:B------:R-:W-:Y:S05]  /*56c0*/  BSYNC B1 ;  /* 0x0000000000017941 */ /* 0x000fea0003800000 */
.L_x_160:
[----:B0--3-5:R-:W-:Y:S01]  /*56d0*/  LOP3.LUT R6, R172, 0xffffe000, RZ, 0xc0, !PT ;  /* 0xffffe000ac067812 */ /* 0x029fe200078ec0ff */
[----:B------:R-:W-:Y:S01]  /*56e0*/  IMAD.MOV.U32 R7, RZ, RZ, R9 ;  /* 0x000000ffff077224 */ /* 0x000fe200078e0009 */
[----:B------:R-:W-:Y:S01]  /*56f0*/  ISETP.GT.AND P2, PT, R0, 0x9, P0 ;  /* 0x000000090000780c */ /* 0x000fe20000744270 */
[----:B------:R-:W-:Y:S02]  /*5700*/  BSSY B1, `(.L_x_162) ;  /* 0x0000008000017945 */ /* 0x000fe40003800000 */
[----:B------:R-:W-:Y:S01]  /*5710*/  FMUL R3, R6, R155 ;  /* 0x0000009b06037220 */ /* 0x000fe20000400000 */
[----:B------:R-:W-:-:S03]  /*5720*/  IMAD.MOV.U32 R6, RZ, RZ, R8 ;  /* 0x000000ffff067224 */ /* 0x000fc600078e0008 */
[----:B------:R-:W-:-:S05]  /*5730*/  FFMA R3, R28, R154, R3 ;  /* 0x0000009a1c037223 */ /* 0x000fca0000000003 */
[----:B------:R-:W-:-:S05]  /*5740*/  F2FP.TF32.F32.PACK_B R3, R3 ;  /* 0x00000003ff03723e */ /* 0x000fca00024050ff */
[----:B------:R0:W-:Y:S01]  /*5750*/  @P3 STG.E desc[UR36][R6.64+0x20], R3 ;  /* 0x0000200306003986 */ /* 0x0001e2000c101924 */
[----:B------:R-:W-:Y:S05]  /*5760*/  @!P2 BRA `(.L_x_163) ;  /* 0x000000000004a947 */ /* 0x000fea0003800000 */
[----:B------:R3:W5:Y:S02]  /*5770*/  LDG.E.LTC128B R172, desc[UR36][R4.64+0x24] ;  /* 0x0000242404ac7981 */ /* 0x000764000c1e1920 */
.L_x_163:
[----:B------:R-:W-:Y:S05]  /*5780*/  BSYNC B1 ;  /* 0x0000000000017941 */ /* 0x000fea0003800000 */
.L_x_162:
        /* <DEDUP_REMOVED lines=9> */
.L_x_165:
[----:B------:R-:W-:Y:S05]  /*5820*/  BSYNC B1 ;  /* 0x0000000000017941 */ /* 0x000fea0003800000 */
.L_x_164:
[----:B-----5:R-:W-:Y:S01]  /*5830*/  LOP3.LUT R12, R172, 0xffffe000, RZ, 0xc0, !PT ;  /* 0xffffe000ac0c7812 */ /* 0x020fe200078ec0ff */
[----:B------:R-:W-:Y:S01]  /*5840*/  BSSY B1, `(.L_x_166) ;  /* 0x000000a000017945 */ /* 0x000fe20003800000 */
[----:B------:R-:W-:Y:S02]  /*5850*/  IADD3 R8, P3, R165, R8, RZ ;  /* 0x00000008a5087210 */ /* 0x000fe40007f7e0ff */
[----:B------:R-:W-:Y:S01]  /*5860*/  ISETP.GT.AND P2, PT, R0, 0x9, P1 ;  /* 0x000000090000780c */ /* 0x000fe20000f44270 */
[----:B0-----:R-:W-:Y:S02]  /*5870*/  FMUL R3, R12, R155 ;  /* 0x0000009b0c037220 */ /* 0x001fe40000400000 */
[----:B------:R-:W-:Y:S02]  /*5880*/  IMAD.X R9, R167, 0x1, R9, P3 ;  /* 0x00000001a7097824 */ /* 0x000fe400018e0609 */
[----:B------:R-:W-:-:S05]  /*5890*/  FFMA R3, R30, R154, R3 ;  /* 0x0000009a1e037223 */ /* 0x000fca0000000003 */
[----:B------:R-:W-:-:S05]  /*58a0*/  F2FP.TF32.F32.PACK_B R3, R3 ;  /* 0x00000003ff03723e */ /* 0x000fca00024050ff */
[----:B------:R0:W-:Y:S01]  /*58b0*/  @P4 STG.E desc[UR36][R8.64+0x20], R3 ;  /* 0x0000200308004986 */ /* 0x0001e2000c101924 */
[----:B------:R-:W-:Y:S05]  /*58c0*/  @!P2 BRA `(.L_x_167) ;  /* 0x000000000004a947 */ /* 0x000fea0003800000 */
[----:B------:R0:W5:Y:S02]  /*58d0*/  LDG.E.LTC128B R172, desc[UR36][R10.64+0x24] ;  /* 0x000024240aac7981 */ /* 0x000164000c1e1920 */
.L_x_167:
[----:B------:R-:W-:Y:S05]  /*58e0*/  BSYNC B1 ;  /* 0x0000000000017941 */ /* 0x000fea0003800000 */
.L_x_166:
[----:B0----5:R-:W-:Y:S01]  /*58f0*/  LOP3.LUT R8, R172, 0xffffe000, RZ, 0xc0, !PT ;  /* 0xffffe000ac087812 */ /* 0x021fe200078ec0ff */
[----:B------:R-:W-:Y:S01]  /*5900*/  BSSY B1, `(.L_x_168) ;  /* 0x000000a000017945 */ /* 0x000fe20003800000 */
[----:B------:R-:W-:-:S03]  /*5910*/  ISETP.GT.AND P3, PT, R0, 0x10, P0 ;  /* 0x000000100000780c */ /* 0x000fc60000764270 */
[----:B------:R-:W-:Y:S01]  /*5920*/  FMUL R12, R8, R155 ;  /* 0x0000009b080c7220 */ /* 0x000fe20000400000 */
[----:B------:R-:W-:-:S03]  /*5930*/  IADD3 R8, P4, P5, R165, R158, R93 ;  /* 0x0000009ea5087210 */ /* 0x000fc60007d9e05d */
[----:B------:R-:W-:Y:S01]  /*5940*/  FFMA R31, R31, R154, R12 ;  /* 0x0000009a1f1f7223 */ /* 0x000fe2000000000c */
[----:B------:R-:W-:-:S04]  /*5950*/  IADD3.X R9, R167, R159, R95, P4, P5 ;  /* 0x0000009fa7097210 */ /* 0x000fc800027ea45f */
[----:B------:R-:W-:-:S05]  /*5960*/  F2FP.TF32.F32.PACK_B R31, R31 ;  /* 0x0000001fff1f723e */ /* 0x000fca00024050ff */
[----:B------:R0:W-:Y:S01]  /*5970*/  @P2 STG.E desc[UR36][R8.64+0x24], R31 ;  /* 0x0000241f08002986 */ /* 0x0001e2000c101924 */
[----:B------:R-:W-:Y:S05]  /*5980*/  @!P3 BRA `(.L_x_169) ;  /* 0x000000000004b947 */ /* 0x000fea0003800000 */
[----:B------:R0:W5:Y:S02]  /*5990*/  LDG.E.LTC128B R172, desc[UR36][R4.64+0x40] ;  /* 0x0000402404ac7981 */ /* 0x000164000c1e1920 */
.L_x_169:
[----:B------:R-:W-:Y:S05]  /*59a0*/  BSYNC B1 ;  /* 0x0000000000017941 */ /* 0x000fea0003800000 */
.L_x_168:
        /* <DEDUP_REMOVED lines=9> */
.L_x_171:
[----:B------:R-:W-:Y:S05]  /*5a40*/  BSYNC B1 ;  /* 0x0000000000017941 */ /* 0x000fea0003800000 */
.L_x_170:
        /* <DEDUP_REMOVED lines=9> */
.L_x_173:
[----:B------:R-:W-:Y:S05]  /*5ae0*/  BSYNC B1 ;  /* 0x0000000000017941 */ /* 0x000fea0003800000 */
.L_x_172:
[----:B-----5:R-:W-:Y:S01]  /*5af0*/  LOP3.LUT R12, R172, 0xffffe000, RZ, 0xc0, !PT ;  /* 0xffffe000ac0c7812 */ /* 0x020fe200078ec0ff */
[----:B------:R-:W-:Y:S01]  /*5b00*/  BSSY B1, `(.L_x_174) ;  /* 0x0000008000017945 */ /* 0x000fe20003800000 */
[----:B------:R-:W-:-:S03]  /*5b10*/  ISETP.GT.AND P2, PT, R0, 0x11, P1 ;  /* 0x000000110000780c */ /* 0x000fc60000f44270 */
[----:B0-----:R-:W-:-:S04]  /*5b20*/  FMUL R3, R12, R155 ;  /* 0x0000009b0c037220 */ /* 0x001fc80000400000 */
[----:B------:R-:W-:-:S05]  /*5b30*/  FFMA R3, R34, R154, R3 ;  /* 0x0000009a22037223 */ /* 0x000fca0000000003 */
[----:B------:R-:W-:-:S05]  /*5b40*/  F2FP.TF32.F32.PACK_B R3, R3 ;  /* 0x00000003ff03723e */ /* 0x000fca00024050ff */
[----:B------:R0:W-:Y:S01]  /*5b50*/  @P3 STG.E desc[UR36][R8.64+0x40], R3 ;  /* 0x0000400308003986 */ /* 0x0001e2000c101924 */
[----:B------:R-:W-:Y:S05]  /*5b60*/  @!P2 BRA `(.L_x_175) ;  /* 0x000000000004a947 */ /* 0x000fea0003800000 */
[----:B------:R0:W5:Y:S02]  /*5b70*/  LDG.E.LTC128B R172, desc[UR36][R10.64+0x44] ;  /* 0x000044240aac7981 */ /* 0x000164000c1e1920 */
.L_x_175:
[----:B------:R-:W-:Y:S05]  /*5b80*/  BSYNC B1 ;  /* 0x0000000000017941 */ /* 0x000fea0003800000 */
.L_x_174:
        /* <DEDUP_REMOVED lines=9> */
.L_x_177:
[----:B------:R-:W-:Y:S05]  /*5c20*/  BSYNC B1 ;  /* 0x0000000000017941 */ /* 0x000fea0003800000 */
.L_x_176:
        /* <DEDUP_REMOVED lines=9> */
.L_x_179:
[----:B------:R-:W-:Y:S05]  /*5cc0*/  BSYNC B1 ;  /* 0x0000000000017941 */ /* 0x000fea0003800000 */
.L_x_178:
        /* <DEDUP_REMOVED lines=9> */
.L_x_181:
[----:B------:R-:W-:Y:S05]  /*5d60*/  BSYNC B1 ;  /* 0x0000000000017941 */ /* 0x000fea0003800000 */
.L_x_180:
        /* <DEDUP_REMOVED lines=9> */
.L_x_183:
[----:B------:R-:W-:Y:S05]  /*5e00*/  BSYNC B1 ;  /* 0x0000000000017941 */ /* 0x000fea0003800000 */
.L_x_182:
        /* <DEDUP_REMOVED lines=9> */
.L_x_185:
[----:B------:R-:W-:Y:S05]  /*5ea0*/  BSYNC B1 ;  /* 0x0000000000017941 */ /* 0x000fea0003800000 */
.L_x_184:
        /* <DEDUP_REMOVED lines=9> */
.L_x_187:
[----:B------:R-:W-:Y:S05]  /*5f40*/  BSYNC B1 ;  /* 0x0000000000017941 */ /* 0x000fea0003800000 */
.L_x_186:
        /* <DEDUP_REMOVED lines=9> */
.L_x_189:
[----:B------:R-:W-:Y:S05]  /*5fe0*/  BSYNC B1 ;  /* 0x0000000000017941 */ /* 0x000fea0003800000 */
.L_x_188:
        /* <DEDUP_REMOVED lines=9> */
.L_x_191:
[----:B------:R-:W-:Y:S05]  /*6080*/  BSYNC B1 ;  /* 0x0000000000017941 */ /* 0x000fea0003800000 */
.L_x_190:
        /* <DEDUP_REMOVED lines=9> */
.L_x_193:
[----:B------:R-:W-:Y:S05]  /*6120*/  BSYNC B1 ;  /* 0x0000000000017941 */ /* 0x000fea0003800000 */
.L_x_192:
        /* <DEDUP_REMOVED lines=9> */
.L_x_195:
[----:B------:R-:W-:Y:S05]  /*61c0*/  BSYNC B1 ;  /* 0x0000000000017941 */ /* 0x000fea0003800000 */
.L_x_194:
        /* <DEDUP_REMOVED lines=9> */
.L_x_197:
[----:B------:R-:W-:Y:S05]  /*6260*/  BSYNC B1 ;  /* 0x0000000000017941 */ /* 0x000fea0003800000 */
.L_x_196:
        /* <DEDUP_REMOVED lines=9> */
.L_x_199:
[----:B------:R-:W-:Y:S05]  /*6300*/  BSYNC B1 ;  /* 0x0000000000017941 */ /* 0x000fea0003800000 */
.L_x_198:
        /* <DEDUP_REMOVED lines=9> */
.L_x_201:
[----:B------:R-:W-:Y:S05]  /*63a0*/  BSYNC B1 ;  /* 0x0000000000017941 */ /* 0x000fea0003800000 */
.L_x_200:
        /* <DEDUP_REMOVED lines=9> */
.L_x_203:
[----:B------:R-:W-:Y:S05]  /*6440*/  BSYNC B1 ;  /* 0x0000000000017941 */ /* 0x000fea0003800000 */
.L_x_202:
        /* <DEDUP_REMOVED lines=9> */
.L_x_205:
[----:B------:R-:W-:Y:S05]  /*64e0*/  BSYNC B1 ;  /* 0x0000000000017941 */ /* 0x000fea0003800000 */
.L_x_204:
        /* <DEDUP_REMOVED lines=9> */
.L_x_207:
[----:B------:R-:W-:Y:S05]  /*6580*/  BSYNC B1 ;  /* 0x0000000000017941 */ /* 0x000fea0003800000 */
.L_x_206:
        /* <DEDUP_REMOVED lines=9> */
.L_x_209:
[----:B------:R-:W-:Y:S05]  /*6620*/  BSYNC B1 ;  /* 0x0000000000017941 */ /* 0x000fea0003800000 */
.L_x_208:
        /* <DEDUP_REMOVED lines=9> */
.L_x_211:
[----:B------:R-:W-:Y:S05]  /*66c0*/  BSYNC B1 ;  /* 0x0000000000017941 */ /* 0x000fea0003800000 */
.L_x_210:
        /* <DEDUP_REMOVED lines=9> */
.L_x_213:
[----:B------:R-:W-:Y:S05]  /*6760*/  BSYNC B1 ;  /* 0x0000000000017941 */ /* 0x000fea0003800000 */
.L_x_212:
        /* <DEDUP_REMOVED lines=9> */
.L_x_215:
[----:B------:R-:W-:Y:S05]  /*6800*/  BSYNC B1 ;  /* 0x0000000000017941 */ /* 0x000fea0003800000 */
.L_x_214:
        /* <DEDUP_REMOVED lines=9> */
.L_x_217:
[----:B------:R-:W-:Y:S05]  /*68a0*/  BSYNC B1 ;  /* 0x0000000000017941 */ /* 0x000fea0003800000 */
.L_x_216:
        /* <DEDUP_REMOVED lines=9> */
.L_x_219:
[----:B------:R-:W-:Y:S05]  /*6940*/  BSYNC B1 ;  /* 0x0000000000017941 */ /* 0x000fea0003800000 */
.L_x_218:
        /* <DEDUP_REMOVED lines=9> */
.L_x_221:
[----:B------:R-:W-:Y:S05]  /*69e0*/  BSYNC B1 ;  /* 0x0000000000017941 */ /* 0x000fea0003800000 */
.L_x_220:
        /* <DEDUP_REMOVED lines=9> */
.L_x_223:
[----:B------:R-:W-:Y:S05]  /*6a80*/  BSYNC B1 ;  /* 0x0000000000017941 */ /* 0x000fea0003800000 */
.L_x_222:
        /* <DEDUP_REMOVED lines=9> */
.L_x_225:
[----:B------:R-:W-:Y:S05]  /*6b20*/  BSYNC B1 ;  /* 0x0000000000017941 */ /* 0x000fea0003800000 */
.L_x_224:
        /* <DEDUP_REMOVED lines=9> */
.L_x_227:
[----:B------:R-:W-:Y:S05]  /*6bc0*/  BSYNC B1 ;  /* 0x0000000000017941 */ /* 0x000fea0003800000 */
.L_x_226:
        /* <DEDUP_REMOVED lines=9> */
.L_x_229:
[----:B------:R-:W-:Y:S05]  /*6c60*/  BSYNC B1 ;  /* 0x0000000000017941 */ /* 0x000fea0003800000 */
.L_x_228:
        /* <DEDUP_REMOVED lines=9> */
.L_x_231:
[----:B------:R-:W-:Y:S05]  /*6d00*/  BSYNC B1 ;  /* 0x0000000000017941 */ /* 0x000fea0003800000 */
.L_x_230:
        /* <DEDUP_REMOVED lines=9> */
.L_x_233:
[----:B------:R-:W-:Y:S05]  /*6da0*/  BSYNC B1 ;  /* 0x0000000000017941 */ /* 0x000fea0003800000 */
.L_x_232:
        /* <DEDUP_REMOVED lines=9> */
.L_x_235:
[----:B------:R-:W-:Y:S05]  /*6e40*/  BSYNC B1 ;  /* 0x0000000000017941 */ /* 0x000fea0003800000 */
.L_x_234:
        /* <DEDUP_REMOVED lines=9> */
.L_x_237:
[----:B------:R-:W-:Y:S05]  /*6ee0*/  BSYNC B1 ;  /* 0x0000000000017941 */ /* 0x000fea0003800000 */
.L_x_236:
        /* <DEDUP_REMOVED lines=9> */
.L_x_239:
[----:B------:R-:W-:Y:S05]  /*6f80*/  BSYNC B1 ;  /* 0x0000000000017941 */ /* 0x000fea0003800000 */
.L_x_238:
        /* <DEDUP_REMOVED lines=9> */
.L_x_241:
[----:B------:R-:W-:Y:S05]  /*7020*/  BSYNC B1 ;  /* 0x0000000000017941 */ /* 0x000fea0003800000 */
.L_x_240:
        /* <DEDUP_REMOVED lines=9> */
.L_x_243:
[----:B------:R-:W-:Y:S05]  /*70c0*/  BSYNC B1 ;  /* 0x0000000000017941 */ /* 0x000fea0003800000 */
.L_x_242:
        /* <DEDUP_REMOVED lines=9> */
.L_x_245:
[----:B------:R-:W-:Y:S05]  /*7160*/  BSYNC B1 ;  /* 0x0000000000017941 */ /* 0x000fea0003800000 */
.L_x_244:
        /* <DEDUP_REMOVED lines=9> */
.L_x_247:
[----:B------:R-:W-:Y:S05]  /*7200*/  BSYNC B1 ;  /* 0x0000000000017941 */ /* 0x000fea0003800000 */
.L_x_246:
        /* <DEDUP_REMOVED lines=9> */
.L_x_249:
[----:B------:R-:W-:Y:S05]  /*72a0*/  BSYNC B1 ;  /* 0x0000000000017941 */ /* 0x000fea0003800000 */
.L_x_248:
        /* <DEDUP_REMOVED lines=9> */
.L_x_251:
[----:B------:R-:W-:Y:S05]  /*7340*/  BSYNC B1 ;  /* 0x0000000000017941 */ /* 0x000fea0003800000 */
.L_x_250:
        /* <DEDUP_REMOVED lines=9> */
.L_x_253:
[----:B------:R-:W-:Y:S05]  /*73e0*/  BSYNC B1 ;  /* 0x0000000000017941 */ /* 0x000fea0003800000 */
.L_x_252:
        /* <DEDUP_REMOVED lines=9> */
.L_x_255:
[----:B------:R-:W-:Y:S05]  /*7480*/  BSYNC B1 ;  /* 0x0000000000017941 */ /* 0x000fea0003800000 */
.L_x_254:
        /* <DEDUP_REMOVED lines=9> */
.L_x_257:
[----:B------:R-:W-:Y:S05]  /*7520*/  BSYNC B1 ;  /* 0x0000000000017941 */ /* 0x000fea0003800000 */
.L_x_256:
        /* <DEDUP_REMOVED lines=9> */
.L_x_259:
[----:B------:R-:W-:Y:S05]  /*75c0*/  BSYNC B1 ;  /* 0x0000000000017941 */ /* 0x000fea0003800000 */
.L_x_258:
        /* <DEDUP_REMOVED lines=9> */
.L_x_261:
[----:B------:R-:W-:Y:S05]  /*7660*/  BSYNC B1 ;  /* 0x0000000000017941 */ /* 0x000fea0003800000 */
.L_x_260:
        /* <DEDUP_REMOVED lines=9> */
.L_x_263:
[----:B------:R-:W-:Y:S05]  /*7700*/  BSYNC B1 ;  /* 0x0000000000017941 */ /* 0x000fea0003800000 */
.L_x_262:
        /* <DEDUP_REMOVED lines=9> */
.L_x_265:
[----:B------:R-:W-:Y:S05]  /*77a0*/  BSYNC B1 ;  /* 0x0000000000017941 */ /* 0x000fea0003800000 */
.L_x_264:
        /* <DEDUP_REMOVED lines=9> */
.L_x_267:
[----:B------:R-:W-:Y:S05]  /*7840*/  BSYNC B1 ;  /* 0x0000000000017941 */ /* 0x000fea0003800000 */
.L_x_266:
        /* <DEDUP_REMOVED lines=9> */
.L_x_269:
[----:B------:R-:W-:Y:S05]  /*78e0*/  BSYNC B1 ;  /* 0x0000000000017941 */ /* 0x000fea0003800000 */
.L_x_268:
        /* <DEDUP_REMOVED lines=9> */
.L_x_271:
[----:B------:R-:W-:Y:S05]  /*7980*/  BSYNC B1 ;  /* 0x0000000000017941 */ /* 0x000fea0003800000 */
.L_x_270:
        /* <DEDUP_REMOVED lines=9> */
.L_x_273:
[----:B------:R-:W-:Y:S05]  /*7a20*/  BSYNC B1 ;  /* 0x0000000000017941 */ /* 0x000fea0003800000 */
.L_x_272:
        /* <DEDUP_REMOVED lines=9> */
.L_x_275:
[----:B------:R-:W-:Y:S05]  /*7ac0*/  BSYNC B1 ;  /* 0x0000000000017941 */ /* 0x000fea0003800000 */
.L_x_274:
[----:B0-23-5:R-:W-:Y:S01]  /*7ad0*/  LOP3.LUT R4, R172, 0xffffe000, RZ, 0xc0, !PT ;  /* 0xffffe000ac047812 */ /* 0x02dfe200078ec0ff */
        /* <DEDUP_REMOVED lines=8> */
.L_x_277:
[----:B------:R-:W-:Y:S05]  /*7b60*/  BSYNC B1 ;  /* 0x0000000000017941 */ /* 0x000fea0003800000 */
.L_x_276:
[----:B-----5:R-:W-:Y:S01]  /*7b70*/  LOP3.LUT R4, R172, 0xffffe000, RZ, 0xc0, !PT ;  /* 0xffffe000ac047812 */ /* 0x020fe200078ec0ff */
[----:B------:R-:W-:Y:S01]  /*7b80*/  @P2 IMAD.MOV.U32 R5, RZ, RZ, R9 ;  /* 0x000000ffff052224 */ /* 0x000fe200078e0009 */
[----:B------:R-:W-:Y:S01]  /*7b90*/  ISETP.GT.AND P1, PT, R0, 0x79, P1 ;  /* 0x000000790000780c */ /* 0x000fe20000f24270 */
[----:B------:R-:W-:Y:S02]  /*7ba0*/  BSSY B1, `(.L_x_278) ;  /* 0x0000008000017945 */ /* 0x000fe40003800000 */
[----:B------:R-:W-:Y:S01]  /*7bb0*/  FMUL R3, R4, R155 ;  /* 0x0000009b04037220 */ /* 0x000fe20000400000 */
[----:B------:R-:W-:-:S03]  /*7bc0*/  @P2 IMAD.MOV.U32 R4, RZ, RZ, R8 ;  /* 0x000000ffff042224 */ /* 0x000fc600078e0008 */
[----:B------:R-:W-:-:S05]  /*7bd0*/  FFMA R3, R86, R154, R3 ;  /* 0x0000009a56037223 */ /* 0x000fca0000000003 */
[----:B------:R-:W-:-:S05]  /*7be0*/  F2FP.TF32.F32.PACK_B R3, R3 ;  /* 0x00000003ff03723e */ /* 0x000fca00024050ff */
[----:B------:R3:W-:Y:S01]  /*7bf0*/  @P2 STG.E desc[UR36][R4.64+0x1e0], R3 ;  /* 0x0001e00304002986 */ /* 0x0007e2000c101924 */
[----:B------:R-:W-:Y:S05]  /*7c00*/  @!P1 BRA `(.L_x_279) ;  /* 0x0000000000049947 */ /* 0x000fea0003800000 */
[----:B------:R0:W5:Y:S02]  /*7c10*/  LDG.E.LTC128B R172, desc[UR36][R10.64+0x1e4] ;  /* 0x0001e4240aac7981 */ /* 0x000164000c1e1920 */
.L_x_279:
[----:B------:R-:W-:Y:S05]  /*7c20*/  BSYNC B1 ;  /* 0x0000000000017941 */ /* 0x000fea0003800000 */
.L_x_278:
[----:B------:R-:W-:Y:S05]  /*7c30*/  @!P1 BRA `(.L_x_280) ;  /* 0x00000024003c9947 */ /* 0x000fea0003800000 */
[----:B-----5:R-:W-:-:S05]  /*7c40*/  LOP3.LUT R172, R172, 0xffffe000, RZ, 0xc0, !PT ;  /* 0xffffe000acac7812 */ /* 0x020fca00078ec0ff */
[----:B------:R-:W-:-:S04]  /*7c50*/  FMUL R172, R172, R155 ;  /* 0x0000009bacac7220 */ /* 0x000fc80000400000 */
[----:B------:R-:W-:-:S05]  /*7c60*/  FFMA R87, R87, R154, R172 ;  /* 0x0000009a57577223 */ /* 0x000fca00000000ac */
[----:B------:R-:W-:-:S05]  /*7c70*/  F2FP.TF32.F32.PACK_B R87, R87 ;  /* 0x00000057ff57723e */ /* 0x000fca00024050ff */
[----:B------:R0:W-:Y:S01]  /*7c80*/  STG.E desc[UR36][R8.64+0x1e4], R87 ;  /* 0x0001e45708007986 */ /* 0x0001e2000c101924 */
[----:B------:R-:W-:Y:S05]  /*7c90*/  BRA `(.L_x_280) ;  /* 0x0000002400247947 */ /* 0x000fea0003800000 */
.L_x_29:
[----:B------:R-:W-:Y:S01]  /*7ca0*/  ULDC.64 UR4, c[0x0][0x5c0] ;  /* 0x0001700000047ab9 */ /* 0x000fe20000000a00 */
[-C--:B------:R-:W-:Y:S01]  /*7cb0*/  FMUL R15, R88, R154.reuse ;  /* 0x0000009a580f7220 */ /* 0x080fe20000400000 */
[----:B------:R-:W-:Y:S01]  /*7cc0*/  LEA R6, P0, R168, UR4, 0x2 ;  /* 0x00000004a8067c11 */ /* 0x000fe2000f8010ff */
[----:B------:R-:W-:Y:S01]  /*7cd0*/  IMAD.SHL.U32 R11, R4, 0x20, RZ ;  /* 0x00000020040b7824 */ /* 0x000fe200078e00ff */
[----:B------:R-:W-:Y:S01]  /*7ce0*/  ISETP.GT.AND P5, PT, R0, 0x1, P3 ;  /* 0x000000010000780c */ /* 0x000fe20001fa4270 */
[-C--:B------:R-:W-:Y:S01]  /*7cf0*/  FMUL R89, R89, R154.reuse ;  /* 0x0000009a59597220 */ /* 0x080fe20000400000 */
[----:B------:R-:W-:Y:S01]  /*7d00*/  LEA.HI.X R7, R168, UR5, R171, 0x2, P0 ;  /* 0x00000005a8077c11 */ /* 0x000fe200080f14ab */
[-C--:B------:R-:W-:Y:S01]  /*7d10*/  FMUL R21, R90, R154.reuse ;  /* 0x0000009a5a157220 */ /* 0x080fe20000400000 */
[----:B------:R-:W-:Y:S01]  /*7d20*/  ISETP.GT.AND P0, PT, R3, 0x8, PT ;  /* 0x000000080300780c */ /* 0x000fe20003f04270 */
[-C--:B------:R-:W-:Y:S01]  /*7d30*/  FMUL R91, R91, R154.reuse ;  /* 0x0000009a5b5b7220 */ /* 0x080fe20000400000 */
[----:B------:R-:W-:Y:S01]  /*7d40*/  F2FP.TF32.F32.PACK_B R15, R15 ;  /* 0x0000000fff0f723e */ /* 0x000fe200024050ff */
[-C--:B------:R-:W-:Y:S01]  /*7d50*/  FMUL R93, R93, R154.reuse ;  /* 0x0000009a5d5d7220 */ /* 0x080fe20000400000 */
[----:B------:R-:W-:Y:S01]  /*7d60*/  ISETP.GT.AND P1, PT, R0, RZ, P0 ;  /* 0x000000ff0000720c */ /* 0x000fe20000724270 */
[-C--:B------:R-:W-:Y:S01]  /*7d70*/  FMUL R23, R94, R154.reuse ;  /* 0x0000009a5e177220 */ /* 0x080fe20000400000 */
[----:B------:R-:W-:Y:S01]  /*7d80*/  ISETP.GT.AND P4, PT, R0, 0x1, P0 ;  /* 0x000000010000780c */ /* 0x000fe20000784270 */
[----:B------:R0:W-:Y:S01]  /*7d90*/  @P2 STG.E desc[UR36][R6.64], R15 ;  /* 0x0000000f06002986 */ /* 0x0001e2000c101924 */
[----:B------:R-:W-:Y:S01]  /*7da0*/  SHF.L.U64.HI R9, R4, 0x5, R5 ;  /* 0x0000000504097819 */ /* 0x000fe20000010205 */
[----:B------:R-:W-:Y:S01]  /*7db0*/  FMUL R95, R95, R154 ;  /* 0x0000009a5f5f7220 */ /* 0x000fe20000400000 */
[----:B------:R-:W-:Y:S01]  /*7dc0*/  IADD3 R12, P2, R11, R6, RZ ;  /* 0x000000060b0c7210 */ /* 0x000fe20007f5e0ff */
[-C--:B------:R-:W-:Y:S01]  /*7dd0*/  FMUL R97, R97, R154.reuse ;  /* 0x0000009a61617220 */ /* 0x080fe20000400000 */
[----:B------:R-:W-:Y:S01]  /*7de0*/  F2FP.TF32.F32.PACK_B R89, R89 ;  /* 0x00000059ff59723e */ /* 0x000fe200024050ff */
[-C--:B------:R-:W-:Y:S01]  /*7df0*/  FMUL R99, R99, R154.reuse ;  /* 0x0000009a63637220 */ /* 0x080fe20000400000 */
[----:B------:R-:W-:Y:S01]  /*7e00*/  F2FP.TF32.F32.PACK_B R21, R21 ;  /* 0x00000015ff15723e */ /* 0x000fe200024050ff */
[----:B------:R-:W-:Y:S01]  /*7e10*/  IMAD.X R13, R9, 0x1, R7, P2 ;  /* 0x00000001090d7824 */ /* 0x000fe200010e0607 */
[----:B------:R-:W-:Y:S01]  /*7e20*/  F2FP.TF32.F32.PACK_B R91, R91 ;  /* 0x0000005bff5b723e */ /* 0x000fe200024050ff */
[----:B------:R-:W-:Y:S01]  /*7e30*/  @P5 STG.E desc[UR36][R6.64+0x4], R89 ;  /* 0x0000045906005986 */ /* 0x000fe2000c101924 */
[----:B------:R-:W-:Y:S01]  /*7e40*/  ISETP.GT.AND P5, PT, R0, 0x8, P3 ;  /* 0x000000080000780c */ /* 0x000fe20001fa4270 */
[-C--:B0-----:R-:W-:Y:S01]  /*7e50*/  FMUL R15, R92, R154.reuse ;  /* 0x0000009a5c0f7220 */ /* 0x081fe20000400000 */
[C---:B------:R-:W-:Y:S01]  /*7e60*/  ISETP.GT.AND P2, PT, R0.reuse, 0x9, P3 ;  /* 0x000000090000780c */ /* 0x040fe20001f44270 */
[----:B------:R0:W-:Y:S01]  /*7e70*/  @P1 STG.E desc[UR36][R12.64], R21 ;  /* 0x000000150c001986 */ /* 0x0001e2000c101924 */
[C---:B------:R-:W-:Y:S01]  /*7e80*/  ISETP.GT.AND P1, PT, R0.reuse, 0x8, P0 ;  /* 0x000000080000780c */ /* 0x040fe20000724270 */
[-C--:B------:R-:W-:Y:S01]  /*7e90*/  FMUL R101, R101, R154.reuse ;  /* 0x0000009a65657220 */ /* 0x080fe20000400000 */
[----:B------:R-:W-:Y:S01]  /*7ea0*/  F2FP.TF32.F32.PACK_B R15, R15 ;  /* 0x0000000fff0f723e */ /* 0x000fe200024050ff */
[----:B------:R-:W-:Y:S01]  /*7eb0*/  @P4 STG.E desc[UR36][R12.64+0x4], R91 ;  /* 0x0000045b0c004986 */ /* 0x000fe2000c101924 */
[----:B------:R-:W-:Y:S01]  /*7ec0*/  ISETP.GT.AND P4, PT, R0, 0x9, P0 ;  /* 0x000000090000780c */ /* 0x000fe20000784270 */
[-C--:B------:R-:W-:Y:S01]  /*7ed0*/  FMUL R103, R103, R154.reuse ;  /* 0x0000009a67677220 */ /* 0x080fe20000400000 */
[----:B------:R-:W-:Y:S01]  /*7ee0*/  F2FP.TF32.F32.PACK_B R93, R93 ;  /* 0x0000005dff5d723e */ /* 0x000fe200024050ff */
[-C--:B------:R-:W-:Y:S01]  /*7ef0*/  FMUL R105, R105, R154.reuse ;  /* 0x0000009a69697220 */ /* 0x080fe20000400000 */
[----:B------:R-:W-:Y:S01]  /*7f00*/  F2FP.TF32.F32.PACK_B R23, R23 ;  /* 0x00000017ff17723e */ /* 0x000fe200024050ff */
[----:B------:R1:W-:Y:S01]  /*7f10*/  @P5 STG.E desc[UR36][R6.64+0x20], R15 ;  /* 0x0000200f06005986 */ /* 0x0003e2000c101924 */
[----:B------:R-:W-:Y:S01]  /*7f20*/  F2FP.TF32.F32.PACK_B R95, R95 ;  /* 0x0000005fff5f723e */ /* 0x000fe200024050ff */
[-C--:B0-----:R-:W-:Y:S01]  /*7f30*/  FMUL R21, R96, R154.reuse ;  /* 0x0000009a60157220 */ /* 0x081fe20000400000 */
[C---:B------:R-:W-:Y:S01]  /*7f40*/  ISETP.GT.AND P5, PT, R0.reuse, 0x10, P3 ;  /* 0x000000100000780c */ /* 0x040fe20001fa4270 */
[----:B------:R-:W-:Y:S01]  /*7f50*/  @P2 STG.E desc[UR36][R6.64+0x24], R93 ;  /* 0x0000245d06002986 */ /* 0x000fe2000c101924 */
[C---:B------:R-:W-:Y:S01]  /*7f60*/  ISETP.GT.AND P2, PT, R0.reuse, 0x11, P3 ;  /* 0x000000110000780c */ /* 0x040fe20001f44270 */
[-C--:B------:R-:W-:Y:S01]  /*7f70*/  FMUL R107, R107, R154.reuse ;  /* 0x0000009a6b6b7220 */ /* 0x080fe20000400000 */
[----:B------:R-:W-:Y:S01]  /*7f80*/  F2FP.TF32.F32.PACK_B R21, R21 ;  /* 0x00000015ff15723e */ /* 0x000fe200024050ff */
[----:B------:R0:W-:Y:S01]  /*7f90*/  @P1 STG.E desc[UR36][R12.64+0x20], R23 ;  /* 0x000020170c001986 */ /* 0x0001e2000c101924 */
[C---:B------:R-:W-:Y:S01]  /*7fa0*/  ISETP.GT.AND P1, PT, R0.reuse, 0x10, P0 ;  /* 0x000000100000780c */ /* 0x040fe20000724270 */
[-C--:B------:R-:W-:Y:S01]  /*7fb0*/  FMUL R109, R109, R154.reuse ;  /* 0x0000009a6d6d7220 */ /* 0x080fe20000400000 */
[----:B------:R-:W-:Y:S01]  /*7fc0*/  F2FP.TF32.F32.PACK_B R97, R97 ;  /* 0x00000061ff61723e */ /* 0x000fe200024050ff */
[----:B------:R-:W-:Y:S01]  /*7fd0*/  @P4 STG.E desc[UR36][R12.64+0x24], R95 ;  /* 0x0000245f0c004986 */ /* 0x000fe2000c101924 */
[----:B------:R-:W-:Y:S01]  /*7fe0*/  ISETP.GT.AND P4, PT, R0, 0x11, P0 ;  /* 0x000000110000780c */ /* 0x000fe20000784270 */
[-C--:B-1----:R-:W-:Y:S01]  /*7ff0*/  FMUL R15, R98, R154.reuse ;  /* 0x0000009a620f7220 */ /* 0x082fe20000400000 */
[----:B------:R-:W-:Y:S01]  /*8000*/  F2FP.TF32.F32.PACK_B R99, R99 ;  /* 0x00000063ff63723e */ /* 0x000fe200024050ff */
[----:B------:R1:W-:Y:S01]  /*8010*/  @P5 STG.E desc[UR36][R6.64+0x40], R21 ;  /* 0x0000401506005986 */ /* 0x0003e2000c101924 */
[C---:B------:R-:W-:Y:S01]  /*8020*/  ISETP.GT.AND P5, PT, R0.reuse, 0x18, P3 ;  /* 0x000000180000780c */ /* 0x040fe20001fa4270 */
[-C--:B------:R-:W-:Y:S01]  /*8030*/  FMUL R111, R111, R154.reuse ;  /* 0x0000009a6f6f7220 */ /* 0x080fe20000400000 */
[----:B------:R-:W-:Y:S01]  /*8040*/  F2FP.TF32.F32.PACK_B R15, R15 ;  /* 0x0000000fff0f723e */ /* 0x000fe200024050ff */
[----:B------:R-:W-:Y:S01]  /*8050*/  @P2 STG.E desc[UR36][R6.64+0x44], R97 ;  /* 0x0000446106002986 */ /* 0x000fe2000c101924 */
[----:B------:R-:W-:Y:S01]  /*8060*/  ISETP.GT.AND P2, PT, R0, 0x19, P3 ;  /* 0x000000190000780c */ /* 0x000fe20001f44270 */
[-C--:B0-----:R-:W-:Y:S01]  /*8070*/  FMUL R23, R100, R154.reuse ;  /* 0x0000009a64177220 */ /* 0x081fe20000400000 */
        /* <DEDUP_REMOVED lines=177> */
[----:B------:R-:W-:Y:S01]  /*8b90*/  @P1 STG.E desc[UR36][R12.64+0x1a0], R23 ;  /* 0x0001a0170c001986 */ /* 0x000fe2000c101924 */
        /* <DEDUP_REMOVED lines=11> */
[-C--:B------:R-:W-:Y:S01]  /*8c50*/  FMUL R33, R33, R154.reuse ;  /* 0x0000009a21217220 */ /* 0x080fe20000400000 */
[----:B------:R-:W-:Y:S01]  /*8c60*/  ISETP.GT.AND P3, PT, R0, 0x79, P3 ;  /* 0x000000790000780c */ /* 0x000fe20001f64270 */
[----:B------:R-:W-:Y:S01]  /*8c70*/  @P1 STG.E desc[UR36][R6.64+0x1c4], R145 ;  /* 0x0001c49106001986 */ /* 0x000fe2000c101924 */
[----:B------:R-:W-:Y:S01]  /*8c80*/  ISETP.GT.AND P1, PT, R3, 0x80, PT ;  /* 0x000000800300780c */ /* 0x000fe20003f24270 */
[-C--:B------:R-:W-:Y:S01]  /*8c90*/  FMUL R35, R35, R154.reuse ;  /* 0x0000009a23237220 */ /* 0x080fe20000400000 */
[----:B------:R-:W-:Y:S01]  /*8ca0*/  F2FP.TF32.F32.PACK_B R149, R149 ;  /* 0x00000095ff95723e */ /* 0x000fe200024050ff */
[----:B------:R1:W-:Y:S01]  /*8cb0*/  @P2 STG.E desc[UR36][R12.64+0x1c0], R15 ;  /* 0x0001c00f0c002986 */ /* 0x0003e2000c101924 */
[----:B------:R-:W-:Y:S01]  /*8cc0*/  ISETP.GT.AND P2, PT, R3, 0x88, PT ;  /* 0x000000880300780c */ /* 0x000fe20003f44270 */
[-C--:B------:R-:W-:Y:S01]  /*8cd0*/  FMUL R3, R148, R154.reuse ;  /* 0x0000009a94037220 */ /* 0x080fe20000400000 */
[-C--:B0-----:R-:W-:Y:S01]  /*8ce0*/  FMUL R21, R150, R154.reuse ;  /* 0x0000009a96157220 */ /* 0x081fe20000400000 */
[----:B------:R-:W-:Y:S01]  /*8cf0*/  @P4 STG.E desc[UR36][R12.64+0x1c4], R147 ;  /* 0x0001c4930c004986 */ /* 0x000fe2000c101924 */
[C---:B------:R-:W-:Y:S01]  /*8d00*/  ISETP.GT.AND P4, PT, R0.reuse, 0x78, P0 ;  /* 0x000000780000780c */ /* 0x040fe20000784270 */
[-C--:B------:R-:W-:Y:S01]  /*8d10*/  FMUL R37, R37, R154.reuse ;  /* 0x0000009a25257220 */ /* 0x080fe20000400000 */
[----:B------:R-:W-:Y:S01]  /*8d20*/  ISETP.GT.AND P0, PT, R0, 0x79, P0 ;  /* 0x000000790000780c */ /* 0x000fe20000704270 */
[-C--:B------:R-:W-:Y:S01]  /*8d30*/  FMUL R39, R39, R154.reuse ;  /* 0x0000009a27277220 */ /* 0x080fe20000400000 */
[----:B------:R-:W-:Y:S01]  /*8d40*/  F2FP.TF32.F32.PACK_B R3, R3 ;  /* 0x00000003ff03723e */ /* 0x000fe200024050ff */
[-C--:B------:R-:W-:Y:S01]  /*8d50*/  FMUL R41, R41, R154.reuse ;  /* 0x0000009a29297220 */ /* 0x080fe20000400000 */
[----:B------:R-:W-:Y:S01]  /*8d60*/  F2FP.TF32.F32.PACK_B R21, R21 ;  /* 0x00000015ff15723e */ /* 0x000fe200024050ff */
[C---:B-1----:R-:W-:Y:S01]  /*8d70*/  IMAD.SHL.U32 R15, R4.reuse, 0x200, RZ ;  /* 0x00000200040f7824 */ /* 0x042fe200078e00ff */
[----:B------:R-:W-:Y:S01]  /*8d80*/  F2FP.TF32.F32.PACK_B R151, R151 ;  /* 0x00000097ff97723e */ /* 0x000fe200024050ff */
[----:B------:R0:W-:Y:S01]  /*8d90*/  @P5 STG.E desc[UR36][R6.64+0x1e0], R3 ;  /* 0x0001e00306005986 */ /* 0x0001e2000c101924 */
[----:B------:R-:W-:Y:S01]  /*8da0*/  SHF.L.U64.HI R5, R4, 0x9, R5 ;  /* 0x0000000904057819 */ /* 0x000fe20000010205 */
[----:B------:R-:W-:Y:S01]  /*8db0*/  FMUL R43, R43, R154 ;  /* 0x0000009a2b2b7220 */ /* 0x000fe20000400000 */
[----:B------:R-:W-:Y:S01]  /*8dc0*/  F2FP.TF32.F32.PACK_B R25, R25 ;  /* 0x00000019ff19723e */ /* 0x000fe200024050ff */
[----:B------:R-:W-:Y:S01]  /*8dd0*/  @P3 STG.E desc[UR36][R6.64+0x1e4], R149 ;  /* 0x0001e49506003986 */ /* 0x000fe2000c101924 */
[----:B------:R-:W-:Y:S01]  /*8de0*/  IADD3 R4, P3, R15, R6, RZ ;  /* 0x000000060f047210 */ /* 0x000fe20007f7e0ff */
[----:B------:R-:W-:Y:S01]  /*8df0*/  FMUL R45, R45, R154 ;  /* 0x0000009a2d2d7220 */ /* 0x000fe20000400000 */
[----:B------:R-:W-:Y:S01]  /*8e00*/  F2FP.TF32.F32.PACK_B R27, R27 ;  /* 0x0000001bff1b723e */ /* 0x000fe200024050ff */
[----:B------:R1:W-:Y:S01]  /*8e10*/  @P4 STG.E desc[UR36][R12.64+0x1e0], R21 ;  /* 0x0001e0150c004986 */ /* 0x0003e2000c101924 */
[----:B------:R-:W-:Y:S01]  /*8e20*/  IADD3 R14, P4, P5, R11, R6, R15 ;  /* 0x000000060b0e7210 */ /* 0x000fe20007d9e00f */
[-C--:B------:R-:W-:Y:S01]  /*8e30*/  FMUL R47, R47, R154.reuse ;  /* 0x0000009a2f2f7220 */ /* 0x080fe20000400000 */
[----:B------:R-:W-:Y:S01]  /*8e40*/  F2FP.TF32.F32.PACK_B R29, R29 ;  /* 0x0000001dff1d723e */ /* 0x000fe200024050ff */
[----:B------:R2:W-:Y:S01]  /*8e50*/  @P0 STG.E desc[UR36][R12.64+0x1e4], R151 ;  /* 0x0001e4970c000986 */ /* 0x0005e2000c101924 */
[----:B------:R-:W-:Y:S01]  /*8e60*/  ISETP.GT.AND P0, PT, R0, RZ, P1 ;  /* 0x000000ff0000720c */ /* 0x000fe20000f04270 */
[-C--:B0-----:R-:W-:Y:S01]  /*8e70*/  FMUL R3, R24, R154.reuse ;  /* 0x0000009a18037220 */ /* 0x081fe20000400000 */
[----:B------:R-:W-:Y:S01]  /*8e80*/  IADD3.X R15, R9, R7, R5, P4, P5 ;  /* 0x00000007090f7210 */ /* 0x000fe200027ea405 */
[----:B------:R-:W-:Y:S01]  /*8e90*/  IMAD.X R5, R5, 0x1, R7, P3 ;  /* 0x0000000105057824 */ /* 0x000fe200018e0607 */
[C---:B------:R-:W-:Y:S01]  /*8ea0*/  ISETP.GT.AND P5, PT, R0.reuse, 0x1, P1 ;  /* 0x000000010000780c */ /* 0x040fe20000fa4270 */
[-C--:B------:R-:W-:Y:S01]  /*8eb0*/  FMUL R49, R49, R154.reuse ;  /* 0x0000009a31317220 */ /* 0x080fe20000400000 */
[----:B------:R-:W-:Y:S01]  /*8ec0*/  ISETP.GT.AND P4, PT, R0, RZ, P2 ;  /* 0x000000ff0000720c */ /* 0x000fe20001784270 */
[-C--:B-1----:R-:W-:Y:S01]  /*8ed0*/  FMUL R21, R26, R154.reuse ;  /* 0x0000009a1a157220 */ /* 0x082fe20000400000 */
[----:B------:R-:W-:Y:S01]  /*8ee0*/  F2FP.TF32.F32.PACK_B R3, R3 ;  /* 0x00000003ff03723e */ /* 0x000fe200024050ff */
[----:B------:R-:W-:Y:S01]  /*8ef0*/  FMUL R51, R51, R154 ;  /* 0x0000009a33337220 */ /* 0x000fe20000400000 */
[----:B------:R-:W-:Y:S01]  /*8f00*/  IADD3 R6, P3, R11, R4, RZ ;  /* 0x000000040b067210 */ /* 0x000fe20007f7e0ff */
[-C--:B--2---:R-:W-:Y:S01]  /*8f10*/  FMUL R13, R28, R154.reuse ;  /* 0x0000009a1c0d7220 */ /* 0x084fe20000400000 */
[----:B------:R-:W-:Y:S01]  /*8f20*/  F2FP.TF32.F32.PACK_B R21, R21 ;  /* 0x00000015ff15723e */ /* 0x000fe200024050ff */
[----:B------:R0:W-:Y:S01]  /*8f30*/  @P0 STG.E desc[UR36][R4.64], R3 ;  /* 0x0000000304000986 */ /* 0x0001e2000c101924 */
[C---:B------:R-:W-:Y:S01]  /*8f40*/  ISETP.GT.AND P0, PT, R0.reuse, 0x1, P2 ;  /* 0x000000010000780c */ /* 0x040fe20001704270 */
[--C-:B------:R-:W-:Y:S01]  /*8f50*/  IMAD.X R7, R9, 0x1, R5.reuse, P3 ;  /* 0x0000000109077824 */ /* 0x100fe200018e0605 */
[C---:B------:R-:W-:Y:S01]  /*8f60*/  ISETP.GT.AND P3, PT, R0.reuse, 0x9, P1 ;  /* 0x000000090000780c */ /* 0x040fe20000f64270 */
[----:B------:R-:W-:Y:S01]  /*8f70*/  @P5 STG.E desc[UR36][R4.64+0x4], R25 ;  /* 0x0000041904005986 */ /* 0x000fe2000c101924 */
[----:B------:R-:W-:Y:S01]  /*8f80*/  F2FP.TF32.F32.PACK_B R13, R13 ;  /* 0x0000000dff0d723e */ /* 0x000fe200024050ff */
[----:B------:R-:W-:Y:S01]  /*8f90*/  FMUL R53, R53, R154 ;  /* 0x0000009a35357220 */ /* 0x000fe20000400000 */
[----:B------:R-:W-:Y:S01]  /*8fa0*/  IADD3 R8, P5, R11, R4, RZ ;  /* 0x000000040b087210 */ /* 0x000fe20007fbe0ff */
[----:B------:R1:W-:Y:S01]  /*8fb0*/  @P4 STG.E desc[UR36][R6.64], R21 ;  /* 0x0000001506004986 */ /* 0x0003e2000c101924 */
[----:B------:R-:W-:Y:S01]  /*8fc0*/  ISETP.GT.AND P4, PT, R0, 0x8, P1 ;  /* 0x000000080000780c */ /* 0x000fe20000f84270 */
[-C--:B------:R-:W-:Y:S01]  /*8fd0*/  FMUL R11, R32, R154.reuse ;  /* 0x0000009a200b7220 */ /* 0x080fe20000400000 */
[----:B------:R-:W-:Y:S01]  /*8fe0*/  F2FP.TF32.F32.PACK_B R31, R31 ;  /* 0x0000001fff1f723e */ /* 0x000fe200024050ff */
[-C--:B0-----:R-:W-:Y:S01]  /*8ff0*/  FMUL R3, R30, R154.reuse ;  /* 0x0000009a1e037220 */ /* 0x081fe20000400000 */
[----:B------:R-:W-:Y:S01]  /*9000*/  IMAD.X R9, R9, 0x1, R5, P5 ;  /* 0x0000000109097824 */ /* 0x000fe200028e0605 */
[----:B------:R-:W-:Y:S01]  /*9010*/  @P0 STG.E desc[UR36][R6.64+0x4], R27 ;  /* 0x0000041b06000986 */ /* 0x000fe2000c101924 */
[C---:B------:R-:W-:Y:S01]  /*9020*/  ISETP.GT.AND P0, PT, R0.reuse, 0x8, P2 ;  /* 0x000000080000780c */ /* 0x040fe20001704270 */
[-C--:B------:R-:W-:Y:S01]  /*9030*/  FMUL R55, R55, R154.reuse ;  /* 0x0000009a37377220 */ /* 0x080fe20000400000 */
[----:B------:R-:W-:Y:S01]  /*9040*/  F2FP.TF32.F32.PACK_B R3, R3 ;  /* 0x00000003ff03723e */ /* 0x000fe200024050ff */
[----:B------:R-:W-:Y:S01]  /*9050*/  @P3 STG.E desc[UR36][R4.64+0x24], R29 ;  /* 0x0000241d04003986 */ /* 0x000fe2000c101924 */
[----:B------:R-:W-:Y:S01]  /*9060*/  ISETP.GT.AND P5, PT, R0, 0x10, P1 ;  /* 0x000000100000780c */ /* 0x000fe20000fa4270 */
[-C--:B-1----:R-:W-:Y:S01]  /*9070*/  FMUL R21, R36, R154.reuse ;  /* 0x0000009a24157220 */ /* 0x082fe20000400000 */
[C---:B------:R-:W-:Y:S01]  /*9080*/  ISETP.GT.AND P3, PT, R0.reuse, 0x11, P1 ;  /* 0x000000110000780c */ /* 0x040fe20000f64270 */
[----:B------:R0:W-:Y:S01]  /*9090*/  @P4 STG.E desc[UR36][R4.64+0x20], R13 ;  /* 0x0000200d04004986 */ /* 0x0001e2000c101924 */
[C---:B------:R-:W-:Y:S01]  /*90a0*/  ISETP.GT.AND P4, PT, R0.reuse, 0x9, P2 ;  /* 0x000000090000780c */ /* 0x040fe20001784270 */
[-C--:B------:R-:W-:Y:S01]  /*90b0*/  FMUL R57, R57, R154.reuse ;  /* 0x0000009a39397220 */ /* 0x080fe20000400000 */
[----:B------:R-:W-:Y:S01]  /*90c0*/  F2FP.TF32.F32.PACK_B R11, R11 ;  /* 0x0000000bff0b723e */ /* 0x000fe200024050ff */
[-C--:B------:R-:W-:Y:S01]  /*90d0*/  FMUL R59, R59, R154.reuse ;  /* 0x0000009a3b3b7220 */ /* 0x080fe20000400000 */
[----:B------:R-:W-:Y:S01]  /*90e0*/  F2FP.TF32.F32.PACK_B R33, R33 ;  /* 0x00000021ff21723e */ /* 0x000fe200024050ff */
[----:B------:R1:W-:Y:S01]  /*90f0*/  @P0 STG.E desc[UR36][R8.64+0x20], R3 ;  /* 0x0000200308000986 */ /* 0x0003e2000c101924 */
[----:B------:R-:W-:Y:S01]  /*9100*/  ISETP.GT.AND P0, PT, R0, 0x10, P2 ;  /* 0x000000100000780c */ /* 0x000fe20001704270 */
[-C--:B------:R-:W-:Y:S01]  /*9110*/  FMUL R61, R61, R154.reuse ;  /* 0x0000009a3d3d7220 */ /* 0x080fe20000400000 */
[----:B------:R-:W-:Y:S01]  /*9120*/  F2FP.TF32.F32.PACK_B R35, R35 ;  /* 0x00000023ff23723e */ /* 0x000fe200024050ff */
[-C--:B------:R-:W-:Y:S01]  /*9130*/  FMUL R63, R63, R154.reuse ;  /* 0x0000009a3f3f7220 */ /* 0x080fe20000400000 */
[----:B------:R-:W-:Y:S01]  /*9140*/  F2FP.TF32.F32.PACK_B R21, R21 ;  /* 0x00000015ff15723e */ /* 0x000fe200024050ff */
[-C--:B0-----:R-:W-:Y:S01]  /*9150*/  FMUL R13, R34, R154.reuse ;  /* 0x0000009a220d7220 */ /* 0x081fe20000400000 */
[----:B------:R-:W-:Y:S01]  /*9160*/  F2FP.TF32.F32.PACK_B R37, R37 ;  /* 0x00000025ff25723e */ /* 0x000fe200024050ff */
[----:B------:R-:W-:Y:S01]  /*9170*/  @P4 STG.E desc[UR36][R14.64+0x24], R31 ;  /* 0x0000241f0e004986 */ /* 0x000fe2000c101924 */
[C---:B------:R-:W-:Y:S01]  /*9180*/  ISETP.GT.AND P4, PT, R0.reuse, 0x11, P2 ;  /* 0x000000110000780c */ /* 0x040fe20001784270 */
[----:B------:R-:W-:Y:S01]  /*9190*/  FMUL R65, R65, R154 ;  /* 0x0000009a41417220 */ /* 0x000fe20000400000 */
[----:B------:R-:W-:Y:S01]  /*91a0*/  F2FP.TF32.F32.PACK_B R13, R13 ;  /* 0x0000000dff0d723e */ /* 0x000fe200024050ff */
[----:B------:R0:W-:Y:S01]  /*91b0*/  @P5 STG.E desc[UR36][R4.64+0x40], R11 ;  /* 0x0000400b04005986 */ /* 0x0001e2000c101924 */
[----:B------:R-:W-:Y:S01]  /*91c0*/  ISETP.GT.AND P5, PT, R0, 0x18, P1 ;  /* 0x000000180000780c */ /* 0x000fe20000fa4270 */
[----:B------:R-:W-:-:S02]  /*91d0*/  @P0 IMAD.MOV.U32 R6, RZ, RZ, R14 ;  /* 0x000000ffff060224 */ /* 0x000fc400078e000e */
[-C--:B-1----:R-:W-:Y:S01]  /*91e0*/  FMUL R3, R38, R154.reuse ;  /* 0x0000009a26037220 */ /* 0x082fe20000400000 */
[--C-:B------:R-:W-:Y:S01]  /*91f0*/  @P0 IMAD.MOV.U32 R7, RZ, RZ, R15.reuse ;  /* 0x000000ffff070224 */ /* 0x100fe200078e000f */
[----:B------:R-:W-:Y:S01]  /*9200*/  @P3 STG.E desc[UR36][R4.64+0x44], R33 ;  /* 0x0000442104003986 */ /* 0x000fe2000c101924 */
[----:B------:R-:W-:Y:S01]  /*9210*/  ISETP.GT.AND P3, PT, R0, 0x19, P1 ;  /* 0x000000190000780c */ /* 0x000fe20000f64270 */
[-C--:B------:R-:W-:Y:S01]  /*9220*/  FMUL R9, R40, R154.reuse ;  /* 0x0000009a28097220 */ /* 0x080fe20000400000 */
[----:B------:R-:W-:Y:S01]  /*9230*/  F2FP.TF32.F32.PACK_B R3, R3 ;  /* 0x00000003ff03723e */ /* 0x000fe200024050ff */
[----:B------:R1:W-:Y:S01]  /*9240*/  @P0 STG.E desc[UR36][R6.64+0x40], R13 ;  /* 0x0000400d06000986 */ /* 0x0003e2000c101924 */
[----:B------:R-:W-:Y:S01]  /*9250*/  ISETP.GT.AND P0, PT, R0, 0x18, P2 ;  /* 0x000000180000780c */ /* 0x000fe20001704270 */
[-C--:B------:R-:W-:Y:S01]  /*9260*/  FMUL R67, R67, R154.reuse ;  /* 0x0000009a43437220 */ /* 0x080fe20000400000 */
[----:B------:R-:W-:Y:S01]  /*9270*/  F2FP.TF32.F32.PACK_B R39, R39 ;  /* 0x00000027ff27723e */ /* 0x000fe200024050ff */
[-C--:B0-----:R-:W-:Y:S01]  /*9280*/  FMUL R11, R42, R154.reuse ;  /* 0x0000009a2a0b7220 */ /* 0x081fe20000400000 */
[----:B------:R-:W-:Y:S01]  /*9290*/  F2FP.TF32.F32.PACK_B R9, R9 ;  /* 0x00000009ff09723e */ /* 0x000fe200024050ff */
[-C--:B------:R-:W-:Y:S01]  /*92a0*/  FMUL R69, R69, R154.reuse ;  /* 0x0000009a45457220 */ /* 0x080fe20000400000 */
[----:B------:R-:W-:Y:S01]  /*92b0*/  F2FP.TF32.F32.PACK_B R41, R41 ;  /* 0x00000029ff29723e */ /* 0x000fe200024050ff */
[-C--:B------:R-:W-:Y:S01]  /*92c0*/  FMUL R71, R71, R154.reuse ;  /* 0x0000009a47477220 */ /* 0x080fe20000400000 */
[----:B------:R-:W-:Y:S01]  /*92d0*/  F2FP.TF32.F32.PACK_B R11, R11 ;  /* 0x0000000bff0b723e */ /* 0x000fe200024050ff */
[-C--:B------:R-:W-:Y:S01]  /*92e0*/  FMUL R73, R73, R154.reuse ;  /* 0x0000009a49497220 */ /* 0x080fe20000400000 */
[----:B------:R-:W-:Y:S01]  /*92f0*/  F2FP.TF32.F32.PACK_B R43, R43 ;  /* 0x0000002bff2b723e */ /* 0x000fe200024050ff */
[--C-:B-1----:R-:W-:Y:S01]  /*9300*/  @P4 IMAD.MOV.U32 R6, RZ, RZ, R14.reuse ;  /* 0x000000ffff064224 */ /* 0x102fe200078e000e */
[----:B------:R-:W-:Y:S01]  /*9310*/  F2FP.TF32.F32.PACK_B R45, R45 ;  /* 0x0000002dff2d723e */ /* 0x000fe200024050ff */
[--C-:B------:R-:W-:Y:S01]  /*9320*/  @P4 IMAD.MOV.U32 R7, RZ, RZ, R15.reuse ;  /* 0x000000ffff074224 */ /* 0x100fe200078e000f */
[----:B------:R-:W-:Y:S01]  /*9330*/  F2FP.TF32.F32.PACK_B R47, R47 ;  /* 0x0000002fff2f723e */ /* 0x000fe200024050ff */
[-C--:B------:R-:W-:Y:S01]  /*9340*/  FMUL R75, R75, R154.reuse ;  /* 0x0000009a4b4b7220 */ /* 0x080fe20000400000 */
[----:B------:R-:W-:Y:S01]  /*9350*/  F2FP.TF32.F32.PACK_B R49, R49 ;  /* 0x00000031ff31723e */ /* 0x000fe200024050ff */
[-C--:B------:R-:W-:Y:S01]  /*9360*/  FMUL R77, R77, R154.reuse ;  /* 0x0000009a4d4d7220 */ /* 0x080fe20000400000 */
[----:B------:R0:W-:Y:S01]  /*9370*/  @P4 STG.E desc[UR36][R6.64+0x44], R35 ;  /* 0x0000442306004986 */ /* 0x0001e2000c101924 */
[C---:B------:R-:W-:Y:S01]  /*9380*/  ISETP.GT.AND P4, PT, R0.reuse, 0x19, P2 ;  /* 0x000000190000780c */ /* 0x040fe20001784270 */
[-C--:B------:R-:W-:Y:S01]  /*9390*/  FMUL R79, R79, R154.reuse ;  /* 0x0000009a4f4f7220 */ /* 0x080fe20000400000 */
[----:B------:R-:W-:Y:S01]  /*93a0*/  F2FP.TF32.F32.PACK_B R51, R51 ;  /* 0x00000033ff33723e */ /* 0x000fe200024050ff */
[----:B------:R1:W-:Y:S01]  /*93b0*/  @P5 STG.E desc[UR36][R4.64+0x60], R21 ;  /* 0x0000601504005986 */ /* 0x0003e2000c101924 */
[----:B------:R-:W-:Y:S01]  /*93c0*/  ISETP.GT.AND P5, PT, R0, 0x20, P1 ;  /* 0x000000200000780c */ /* 0x000fe20000fa4270 */
[-C--:B------:R-:W-:Y:S01]  /*93d0*/  FMUL R13, R80, R154.reuse ;  /* 0x0000009a500d7220 */ /* 0x080fe20000400000 */
[----:B------:R-:W-:Y:S01]  /*93e0*/  F2FP.TF32.F32.PACK_B R53, R53 ;  /* 0x00000035ff35723e */ /* 0x000fe200024050ff */
[----:B------:R-:W-:Y:S01]  /*93f0*/  @P3 STG.E desc[UR36][R4.64+0x64], R37 ;  /* 0x0000642504003986 */ /* 0x000fe2000c101924 */
[----:B------:R-:W-:Y:S01]  /*9400*/  ISETP.GT.AND P3, PT, R0, 0x21, P1 ;  /* 0x000000210000780c */ /* 0x000fe20000f64270 */
[-C--:B------:R-:W-:Y:S01]  /*9410*/  FMUL R81, R81, R154.reuse ;  /* 0x0000009a51517220 */ /* 0x080fe20000400000 */
[----:B------:R-:W-:Y:S01]  /*9420*/  F2FP.TF32.F32.PACK_B R55, R55 ;  /* 0x00000037ff37723e */ /* 0x000fe200024050ff */
[----:B0-----:R-:W-:Y:S01]  /*9430*/  @P0 IMAD.MOV.U32 R6, RZ, RZ, R14 ;  /* 0x000000ffff060224 */ /* 0x001fe200078e000e */
[----:B------:R-:W-:Y:S01]  /*9440*/  F2FP.TF32.F32.PACK_B R57, R57 ;  /* 0x00000039ff39723e */ /* 0x000fe200024050ff */
[----:B------:R-:W-:Y:S01]  /*9450*/  @P0 IMAD.MOV.U32 R7, RZ, RZ, R15 ;  /* 0x000000ffff070224 */ /* 0x000fe200078e000f */
[----:B------:R-:W-:Y:S01]  /*9460*/  F2FP.TF32.F32.PACK_B R59, R59 ;  /* 0x0000003bff3b723e */ /* 0x000fe200024050ff */
[-C--:B------:R-:W-:Y:S01]  /*9470*/  FMUL R83, R83, R154.reuse ;  /* 0x0000009a53537220 */ /* 0x080fe20000400000 */
[----:B------:R-:W-:Y:S01]  /*9480*/  F2FP.TF32.F32.PACK_B R61, R61 ;  /* 0x0000003dff3d723e */ /* 0x000fe200024050ff */
[-C--:B-1----:R-:W-:Y:S01]  /*9490*/  FMUL R21, R84, R154.reuse ;  /* 0x0000009a54157220 */ /* 0x082fe20000400000 */
[----:B------:R0:W-:Y:S01]  /*94a0*/  @P0 STG.E desc[UR36][R6.64+0x60], R3 ;  /* 0x0000600306000986 */ /* 0x0001e2000c101924 */
[----:B------:R-:W-:Y:S01]  /*94b0*/  ISETP.GT.AND P0, PT, R0, 0x20, P2 ;  /* 0x000000200000780c */ /* 0x000fe20001704270 */
[-C--:B------:R-:W-:Y:S01]  /*94c0*/  FMUL R85, R85, R154.reuse ;  /* 0x0000009a55557220 */ /* 0x080fe20000400000 */
[----:B------:R-:W-:Y:S01]  /*94d0*/  F2FP.TF32.F32.PACK_B R63, R63 ;  /* 0x0000003fff3f723e */ /* 0x000fe200024050ff */
[----:B------:R-:W-:Y:S01]  /*94e0*/  FMUL R87, R87, R154 ;  /* 0x0000009a57577220 */ /* 0x000fe20000400000 */
[----:B------:R-:W-:-:S02]  /*94f0*/  F2FP.TF32.F32.PACK_B R65, R65 ;  /* 0x00000041ff41723e */ /* 0x000fc400024050ff */
[----:B------:R-:W-:Y:S02]  /*9500*/  F2FP.TF32.F32.PACK_B R67, R67 ;  /* 0x00000043ff43723e */ /* 0x000fe400024050ff */
[----:B------:R-:W-:Y:S02]  /*9510*/  F2FP.TF32.F32.PACK_B R69, R69 ;  /* 0x00000045ff45723e */ /* 0x000fe400024050ff */
[----:B------:R-:W-:Y:S01]  /*9520*/  F2FP.TF32.F32.PACK_B R71, R71 ;  /* 0x00000047ff47723e */ /* 0x000fe200024050ff */
[----:B0-----:R-:W-:Y:S02]  /*9530*/  @P4 IMAD.MOV.U32 R6, RZ, RZ, R14 ;  /* 0x000000ffff064224 */ /* 0x001fe400078e000e */
[----:B------:R-:W-:Y:S01]  /*9540*/  FMUL R3, R44, R154 ;  /* 0x0000009a2c037220 */ /* 0x000fe20000400000 */
[----:B------:R-:W-:Y:S01]  /*9550*/  @P4 IMAD.MOV.U32 R7, RZ, RZ, R15 ;  /* 0x000000ffff074224 */ /* 0x000fe200078e000f */
[----:B------:R-:W-:Y:S02]  /*9560*/  F2FP.TF32.F32.PACK_B R73, R73 ;  /* 0x00000049ff49723e */ /* 0x000fe400024050ff */
[----:B------:R-:W-:-:S02]  /*9570*/  F2FP.TF32.F32.PACK_B R75, R75 ;  /* 0x0000004bff4b723e */ /* 0x000fc400024050ff */
[----:B------:R0:W-:Y:S01]  /*9580*/  @P4 STG.E desc[UR36][R6.64+0x64], R39 ;  /* 0x0000642706004986 */ /* 0x0001e2000c101924 */
[C---:B------:R-:W-:Y:S02]  /*9590*/  ISETP.GT.AND P4, PT, R0.reuse, 0x21, P2 ;  /* 0x000000210000780c */ /* 0x040fe40001784270 */
[----:B------:R-:W-:Y:S01]  /*95a0*/  F2FP.TF32.F32.PACK_B R3, R3 ;  /* 0x00000003ff03723e */ /* 0x000fe200024050ff */
[----:B------:R1:W-:Y:S01]  /*95b0*/  @P5 STG.E desc[UR36][R4.64+0x80], R9 ;  /* 0x0000800904005986 */ /* 0x0003e2000c101924 */
[C---:B------:R-:W-:Y:S02]  /*95c0*/  ISETP.GT.AND P5, PT, R0.reuse, 0x28, P1 ;  /* 0x000000280000780c */ /* 0x040fe40000fa4270 */
[----:B------:R-:W-:Y:S01]  /*95d0*/  F2FP.TF32.F32.PACK_B R77, R77 ;  /* 0x0000004dff4d723e */ /* 0x000fe200024050ff */
[----:B------:R-:W-:Y:S01]  /*95e0*/  @P3 STG.E desc[UR36][R4.64+0x84], R41 ;  /* 0x0000842904003986 */ /* 0x000fe2000c101924 */
[----:B------:R-:W-:Y:S02]  /*95f0*/  ISETP.GT.AND P3, PT, R0, 0x29, P1 ;  /* 0x000000290000780c */ /* 0x000fe40000f64270 */
[----:B------:R-:W-:Y:S01]  /*9600*/  F2FP.TF32.F32.PACK_B R79, R79 ;  /* 0x0000004fff4f723e */ /* 0x000fe200024050ff */
[----:B0-----:R-:W-:Y:S01]  /*9610*/  @P0 IMAD.MOV.U32 R6, RZ, RZ, R14 ;  /* 0x000000ffff060224 */ /* 0x001fe200078e000e */
[----:B------:R-:W-:Y:S01]  /*9620*/  F2FP.TF32.F32.PACK_B R13, R13 ;  /* 0x0000000dff0d723e */ /* 0x000fe200024050ff */
[----:B------:R-:W-:Y:S01]  /*9630*/  @P0 IMAD.MOV.U32 R7, RZ, RZ, R15 ;  /* 0x000000ffff070224 */ /* 0x000fe200078e000f */
[----:B------:R-:W-:Y:S01]  /*9640*/  F2FP.TF32.F32.PACK_B R81, R81 ;  /* 0x00000051ff51723e */ /* 0x000fe200024050ff */
[----:B-1----:R-:W-:Y:S01]  /*9650*/  FMUL R9, R46, R154 ;  /* 0x0000009a2e097220 */ /* 0x002fe20000400000 */
[----:B------:R-:W-:-:S02]  /*9660*/  F2FP.TF32.F32.PACK_B R83, R83 ;  /* 0x00000053ff53723e */ /* 0x000fc400024050ff */
[----:B------:R0:W-:Y:S01]  /*9670*/  @P0 STG.E desc[UR36][R6.64+0x80], R11 ;  /* 0x0000800b06000986 */ /* 0x0001e2000c101924 */
[----:B------:R-:W-:Y:S02]  /*9680*/  ISETP.GT.AND P0, PT, R0, 0x28, P2 ;  /* 0x000000280000780c */ /* 0x000fe40001704270 */
[----:B------:R-:W-:Y:S02]  /*9690*/  F2FP.TF32.F32.PACK_B R9, R9 ;  /* 0x00000009ff09723e */ /* 0x000fe400024050ff */
[----:B------:R-:W-:Y:S02]  /*96a0*/  F2FP.TF32.F32.PACK_B R21, R21 ;  /* 0x00000015ff15723e */ /* 0x000fe400024050ff */
[----:B------:R-:W-:Y:S02]  /*96b0*/  F2FP.TF32.F32.PACK_B R85, R85 ;  /* 0x00000055ff55723e */ /* 0x000fe400024050ff */
[----:B------:R-:W-:Y:S01]  /*96c0*/  F2FP.TF32.F32.PACK_B R87, R87 ;  /* 0x00000057ff57723e */ /* 0x000fe200024050ff */
[----:B0-----:R-:W-:-:S02]  /*96d0*/  @P4 IMAD.MOV.U32 R6, RZ, RZ, R14 ;  /* 0x000000ffff064224 */ /* 0x001fc400078e000e */
[----:B------:R-:W-:Y:S01]  /*96e0*/  FMUL R11, R48, R154 ;  /* 0x0000009a300b7220 */ /* 0x000fe20000400000 */
[----:B------:R-:W-:-:S04]  /*96f0*/  @P4 IMAD.MOV.U32 R7, RZ, RZ, R15 ;  /* 0x000000ffff074224 */ /* 0x000fc800078e000f */
[----:B------:R-:W-:Y:S01]  /*9700*/  F2FP.TF32.F32.PACK_B R11, R11 ;  /* 0x0000000bff0b723e */ /* 0x000fe200024050ff */
[----:B------:R0:W-:Y:S01]  /*9710*/  @P4 STG.E desc[UR36][R6.64+0x84], R43 ;  /* 0x0000842b06004986 */ /* 0x0001e2000c101924 */
[----:B------:R-:W-:-:S03]  /*9720*/  ISETP.GT.AND P4, PT, R0, 0x29, P2 ;  /* 0x000000290000780c */ /* 0x000fc60001784270 */
[----:B------:R1:W-:Y:S01]  /*9730*/  @P5 STG.E desc[UR36][R4.64+0xa0], R3 ;  /* 0x0000a00304005986 */ /* 0x0003e2000c101924 */
[----:B------:R-:W-:-:S03]  /*9740*/  ISETP.GT.AND P5, PT, R0, 0x30, P1 ;  /* 0x000000300000780c */ /* 0x000fc60000fa4270 */
[----:B------:R-:W-:Y:S01]  /*9750*/  @P3 STG.E desc[UR36][R4.64+0xa4], R45 ;  /* 0x0000a42d04003986 */ /* 0x000fe2000c101924 */
[----:B------:R-:W-:Y:S01]  /*9760*/  ISETP.GT.AND P3, PT, R0, 0x31, P1 ;  /* 0x000000310000780c */ /* 0x000fe20000f64270 */
[----:B0-----:R-:W-:Y:S02]  /*9770*/  @P0 IMAD.MOV.U32 R6, RZ, RZ, R14 ;  /* 0x000000ffff060224 */ /* 0x001fe400078e000e */
[----:B------:R-:W-:Y:S02]  /*9780*/  @P0 IMAD.MOV.U32 R7, RZ, RZ, R15 ;  /* 0x000000ffff070224 */ /* 0x000fe400078e000f */
[----:B-1----:R-:W-:-:S03]  /*9790*/  FMUL R3, R50, R154 ;  /* 0x0000009a32037220 */ /* 0x002fc60000400000 */
[----:B------:R0:W-:Y:S01]  /*97a0*/  @P0 STG.E desc[UR36][R6.64+0xa0], R9 ;  /* 0x0000a00906000986 */ /* 0x0001e2000c101924 */
[----:B------:R-:W-:Y:S02]  /*97b0*/  ISETP.GT.AND P0, PT, R0, 0x30, P2 ;  /* 0x000000300000780c */ /* 0x000fe40001704270 */
[----:B------:R-:W-:Y:S01]  /*97c0*/  F2FP.TF32.F32.PACK_B R3, R3 ;  /* 0x00000003ff03723e */ /* 0x000fe200024050ff */
[----:B0-----:R-:W-:Y:S02]  /*97d0*/  @P4 IMAD.MOV.U32 R6, RZ, RZ, R14 ;  /* 0x000000ffff064224 */ /* 0x001fe400078e000e */
        /* <DEDUP_REMOVED lines=69> */
[----:B------:R-:W-:Y:S01]  /*9c30*/  @P3 STG.E desc[UR36][R4.64+0x144], R65 ;  /* 0x0001444104003986 */ /* 0x000fe2000c101924 */
[----:B------:R-:W-:-:S03]  /*9c40*/  ISETP.GT.AND P3, PT, R0, 0x59, P1 ;  /* 0x000000590000780c */ /* 0x000fc60000f64270 */
[----:B------:R1:W-:Y:S01]  /*9c50*/  @P5 STG.E desc[UR36][R4.64+0x140], R9 ;  /* 0x0001400904005986 */ /* 0x0003e2000c101924 */
[----:B------:R-:W-:Y:S01]  /*9c60*/  ISETP.GT.AND P5, PT, R0, 0x58, P1 ;  /* 0x000000580000780c */ /* 0x000fe20000fa4270 */
[----:B0-----:R-:W-:Y:S02]  /*9c70*/  @P0 IMAD.MOV.U32 R6, RZ, RZ, R14 ;  /* 0x000000ffff060224 */ /* 0x001fe400078e000e */
[----:B------:R-:W-:-:S05]  /*9c80*/  @P0 IMAD.MOV.U32 R7, RZ, RZ, R15 ;  /* 0x000000ffff070224 */ /* 0x000fca00078e000f */
[----:B------:R0:W-:Y:S01]  /*9c90*/  @P0 STG.E desc[UR36][R6.64+0x140], R11 ;  /* 0x0001400b06000986 */ /* 0x0001e2000c101924 */
[----:B------:R-:W-:Y:S01]  /*9ca0*/  ISETP.GT.AND P0, PT, R0, 0x58, P2 ;  /* 0x000000580000780c */ /* 0x000fe20001704270 */
[----:B-1----:R-:W-:-:S05]  /*9cb0*/  FMUL R9, R70, R154 ;  /* 0x0000009a46097220 */ /* 0x002fca0000400000 */
        /* <DEDUP_REMOVED lines=50> */
[----:B------:R-:W-:-:S05]  /*9fe0*/  @P4 IMAD.MOV.U32 R7, RZ, RZ, R15 ;  /* 0x000000ffff074224 */ /* 0x000fca00078e000f */
[----:B------:R0:W-:Y:S01]  /*9ff0*/  @P4 STG.E desc[UR36][R6.64+0x1a4], R79 ;  /* 0x0001a44f06004986 */ /* 0x0001e2000c101924 */
[----:B------:R-:W-:-:S03]  /*a000*/  ISETP.GT.AND P4, PT, R0, 0x71, P2 ;  /* 0x000000710000780c */ /* 0x000fc60001784270 */
[----:B------:R-:W-:Y:S01]  /*a010*/  @P3 STG.E desc[UR36][R4.64+0x1c0], R13 ;  /* 0x0001c00d04003986 */ /* 0x000fe2000c101924 */
[C---:B------:R-:W-:Y:S02]  /*a020*/  ISETP.GT.AND P3, PT, R0.reuse, 0x78, P1 ;  /* 0x000000780000780c */ /* 0x040fe40000f64270 */
[C---:B------:R-:W-:Y:S01]  /*a030*/  ISETP.GT.AND P1, PT, R0.reuse, 0x79, P1 ;  /* 0x000000790000780c */ /* 0x040fe20000f24270 */
[----:B------:R-:W-:Y:S01]  /*a040*/  @P5 STG.E desc[UR36][R4.64+0x1c4], R81 ;  /* 0x0001c45104005986 */ /* 0x000fe2000c101924 */
[C---:B------:R-:W-:Y:S02]  /*a050*/  ISETP.GT.AND P5, PT, R0.reuse, 0x78, P2 ;  /* 0x000000780000780c */ /* 0x040fe400017a4270 */
[----:B------:R-:W-:Y:S01]  /*a060*/  ISETP.GT.AND P2, PT, R0, 0x79, P2 ;  /* 0x000000790000780c */ /* 0x000fe20001744270 */
[----:B0-----:R-:W-:Y:S02]  /*a070*/  @P0 IMAD.MOV.U32 R6, RZ, RZ, R14 ;  /* 0x000000ffff060224 */ /* 0x001fe400078e000e */
[----:B------:R-:W-:-:S05]  /*a080*/  @P0 IMAD.MOV.U32 R7, RZ, RZ, R15 ;  /* 0x000000ffff070224 */ /* 0x000fca00078e000f */
[----:B------:R0:W-:Y:S02]  /*a090*/  @P0 STG.E desc[UR36][R6.64+0x1c0], R3 ;  /* 0x0001c00306000986 */ /* 0x0001e4000c101924 */
[----:B0-----:R-:W-:Y:S02]  /*a0a0*/  @P4 IMAD.MOV.U32 R6, RZ, RZ, R14 ;  /* 0x000000ffff064224 */ /* 0x001fe400078e000e */
[----:B------:R-:W-:-:S05]  /*a0b0*/  @P4 IMAD.MOV.U32 R7, RZ, RZ, R15 ;  /* 0x000000ffff074224 */ /* 0x000fca00078e000f */
[----:B------:R-:W-:Y:S04]  /*a0c0*/  @P4 STG.E desc[UR36][R6.64+0x1c4], R83 ;  /* 0x0001c45306004986 */ /* 0x000fe8000c101924 */
[----:B------:R-:W-:Y:S04]  /*a0d0*/  @P3 STG.E desc[UR36][R4.64+0x1e0], R21 ;  /* 0x0001e01504003986 */ /* 0x000fe8000c101924 */
[----:B------:R0:W-:Y:S02]  /*a0e0*/  @P1 STG.E desc[UR36][R4.64+0x1e4], R85 ;  /* 0x0001e45504001986 */ /* 0x0001e4000c101924 */
[----:B0-----:R-:W-:-:S02]  /*a0f0*/  @P5 IMAD.MOV.U32 R4, RZ, RZ, R14 ;  /* 0x000000ffff045224 */ /* 0x001fc400078e000e */
[----:B------:R-:W-:-:S05]  /*a100*/  @P5 IMAD.MOV.U32 R5, RZ, RZ, R15 ;  /* 0x000000ffff055224 */ /* 0x000fca00078e000f */
[----:B------:R0:W-:Y:S04]  /*a110*/  @P5 STG.E desc[UR36][R4.64+0x1e0], R9 ;  /* 0x0001e00904005986 */ /* 0x0001e8000c101924 */
[----:B------:R0:W-:Y:S02]  /*a120*/  @P2 STG.E desc[UR36][R14.64+0x1e4], R87 ;  /* 0x0001e4570e002986 */ /* 0x0001e4000c101924 */
.L_x_280:
[----:B------:R-:W-:Y:S05]  /*a130*/  BSYNC B0 ;  /* 0x0000000000007941 */ /* 0x000fea0003800000 */
.L_x_28:
[----:B------:R-:W-:Y:S01]  /*a140*/  ULDC UR4, c[0x0][0xc] ;  /* 0x0000030000047ab9 */ /* 0x000fe20000000800 */
[----:B------:R-:W-:Y:S01]  /*a150*/  ULDC UR5, c[0x0][0x10] ;  /* 0x0000040000057ab9 */ /* 0x000fe20000000800 */
[----:B---3--:R-:W3:Y:S01]  /*a160*/  LDC R3, c[0x0][0x14] ;  /* 0x00000500ff037b82 */ /* 0x008ee20000000800 */
[----:B------:R-:W-:Y:S01]  /*a170*/  UIMAD.WIDE.U32 UR4, UR4, UR5, URZ ;  /* 0x00000005040472a5 */ /* 0x000fe2000f8e003f */
[----:B------:R-:W-:Y:S01]  /*a180*/  PRMT R0, RZ, 0x7610, R0 ;  /* 0x00007610ff007816 */ /* 0x000fe20000000000 */
[----:B------:R-:W-:Y:S02]  /*a190*/  IMAD.MOV.U32 R153, RZ, RZ, -0x1 ;  /* 0xffffffffff997424 */ /* 0x000fe400078e00ff */
[----:B------:R-:W-:Y:S02]  /*a1a0*/  IMAD.MOV.U32 R23, RZ, RZ, -0x1 ;  /* 0xffffffffff177424 */ /* 0x000fe400078e00ff */
[----:B---3--:R-:W-:-:S04]  /*a1b0*/  IMAD.WIDE.U32 R16, R3, UR4, R16 ;  /* 0x0000000403107c25 */ /* 0x008fc8000f8e0010 */
[----:B------:R-:W-:Y:S01]  /*a1c0*/  IMAD R3, R3, UR5, RZ ;  /* 0x0000000503037c24 */ /* 0x000fe2000f8e02ff */
[----:B------:R-:W-:Y:S02]  /*a1d0*/  ULDC.64 UR4, c[0x0][0x650] ;  /* 0x0001940000047ab9 */ /* 0x000fe40000000a00 */
[----:B------:R-:W-:Y:S01]  /*a1e0*/  ISETP.GE.U32.AND P0, PT, R16, UR4, PT ;  /* 0x0000000410007c0c */ /* 0x000fe2000bf06070 */
[----:B------:R-:W-:-:S05]  /*a1f0*/  IMAD.IADD R17, R17, 0x1, R3 ;  /* 0x0000000111117824 */ /* 0x000fca00078e0203 */
[----:B------:R-:W-:-:S13]  /*a200*/  ISETP.GE.U32.AND.EX P0, PT, R17, UR5, PT, P0 ;  /* 0x0000000511007c0c */ /* 0x000fda000bf06100 */
[----:B------:R-:W-:Y:S05]  /*a210*/  @P0 BRA `(.L_x_281) ;  /* 0x0000000400640947 */ /* 0x000fea0003800000 */
[----:B------:R-:W3:Y:S01]  /*a220*/  S2R R12, SR_CTAID.X ;  /* 0x00000000000c7919 */ /* 0x000ee20000002500 */
[----:B0-2---:R-:W0:Y:S01]  /*a230*/  LDC.64 R10, c[0x0][0x628] ;  /* 0x00018a00ff0a7b82 */ /* 0x005e220000000a00 */
[----:B------:R-:W-:Y:S01]  /*a240*/  ULDC UR4, c[0x0][0x150] ;  /* 0x0000540000047ab9 */ /* 0x000fe20000000800 */
[----:B------:R-:W-:Y:S01]  /*a250*/  IMAD.MOV.U32 R8, RZ, RZ, R16 ;  /* 0x000000ffff087224 */ /* 0x000fe200078e0010 */
[----:B------:R-:W2:Y:S01]  /*a260*/  S2R R24, SR_CTAID.Y ;  /* 0x0000000000187919 */ /* 0x000ea20000002600 */
[----:B------:R-:W-:-:S04]  /*a270*/  IMAD.MOV.U32 R9, RZ, RZ, R17 ;  /* 0x000000ffff097224 */ /* 0x000fc800078e0011 */
[----:B------:R-:W1:Y:S08]  /*a280*/  LDC R21, c[0x0][0x144] ;  /* 0x00005100ff157b82 */ /* 0x000e700000000800 */
[----:B------:R-:W1:Y:S08]  /*a290*/  LDC R0, c[0x0][0x630] ;  /* 0x00018c00ff007b82 */ /* 0x000e700000000800 */
[----:B------:R-:W1:Y:S01]  /*a2a0*/  LDC.64 R14, c[0x0][0x620] ;  /* 0x00018800ff0e7b82 */ /* 0x000e620000000a00 */
[----:B0-----:R-:W-:-:S04]  /*a2b0*/  ISETP.NE.U32.AND P0, PT, R10, RZ, PT ;  /* 0x000000ff0a00720c */ /* 0x001fc80003f05070 */
[----:B------:R-:W-:Y:S02]  /*a2c0*/  ISETP.NE.AND.EX P0, PT, R11, RZ, PT, P0 ;  /* 0x000000ff0b00720c */ /* 0x000fe40003f05300 */
[----:B---3--:R-:W-:-:S05]  /*a2d0*/  I2FP.F32.U32 R3, R12 ;  /* 0x0000000c00037245 */ /* 0x008fca0000201000 */
[----:B------:R-:W-:-:S04]  /*a2e0*/  FMUL R3, R3, UR4 ;  /* 0x0000000403037c20 */ /* 0x000fc80008400000 */
[----:B------:R0:W3:Y:S02]  /*a2f0*/  F2I.U32.TRUNC.NTZ R20, R3 ;  /* 0x0000000300147305 */ /* 0x0000e4000020f000 */
[----:B--2---:R-:W-:Y:S05]  /*a300*/  @!P0 BRA `(.L_x_282) ;  /* 0x0000000000288947 */ /* 0x004fea0003800000 */
[----:B0-----:R-:W0:Y:S02]  /*a310*/  LDC R3, c[0x0][0x634] ;  /* 0x00018d00ff037b82 */ /* 0x001e240000000800 */
        /* <DEDUP_REMOVED lines=9> */
.L_x_282:
[----:B------:R-:W2:Y:S01]  /*a3b0*/  LDC.64 R28, c[0x0][0x640] ;  /* 0x00019000ff1c7b82 */ /* 0x000ea20000000a00 */
[-CC-:B-1----:R-:W-:Y:S01]  /*a3c0*/  SHF.R.U64 R23, R8, R0.reuse, R9.reuse ;  /* 0x0000000008177219 */ /* 0x182fe20000001209 */
[----:B---3--:R-:W-:Y:S01]  /*a3d0*/  IMAD.MOV R20, RZ, RZ, -R20 ;  /* 0x000000ffff147224 */ /* 0x008fe200078e0a14 */
[----:B------:R-:W-:Y:S01]  /*a3e0*/  SHF.R.U32.HI R0, RZ, R0, R9 ;  /* 0x00000000ff007219 */ /* 0x000fe20000011609 */
[----:B------:R-:W-:Y:S01]  /*a3f0*/  ULDC UR4, c[0x0][0x154] ;  /* 0x0000550000047ab9 */ /* 0x000fe20000000800 */
[----:B0-----:R-:W-:Y:S01]  /*a400*/  IADD3 R3, P0, RZ, -R23, RZ ;  /* 0x80000017ff037210 */ /* 0x001fe20007f1e0ff */
[----:B------:R-:W-:Y:S02]  /*a410*/  IMAD R21, R21, R20, R12 ;  /* 0x0000001415157224 */ /* 0x000fe400078e020c */
[----:B------:R-:W0:Y:S01]  /*a420*/  LDC R6, c[0x0][0x618] ;  /* 0x00018600ff067b82 */ /* 0x000e220000000800 */
[----:B------:R-:W-:Y:S02]  /*a430*/  IMAD.MOV.U32 R7, RZ, RZ, 0x1 ;  /* 0x00000001ff077424 */ /* 0x000fe400078e00ff */
[----:B------:R-:W-:-:S04]  /*a440*/  IMAD.X R5, RZ, RZ, ~R0, P0 ;  /* 0x000000ffff057224 */ /* 0x000fc800000e0e00 */
[-C--:B------:R-:W-:Y:S01]  /*a450*/  IMAD R0, R5, R14.reuse, RZ ;  /* 0x0000000e05007224 */ /* 0x080fe200078e02ff */
[----:B------:R-:W1:Y:S01]  /*a460*/  LDC R8, c[0x0][0x608] ;  /* 0x00018200ff087b82 */ /* 0x000e620000000800 */
[----:B------:R-:W-:-:S04]  /*a470*/  IMAD.WIDE.U32 R4, R3, R14, R16 ;  /* 0x0000000e03047225 */ /* 0x000fc800078e0010 */
[----:B------:R-:W-:Y:S01]  /*a480*/  IMAD R3, R3, R15, R0 ;  /* 0x0000000f03037224 */ /* 0x000fe200078e0200 */
[----:B------:R-:W-:Y:S02]  /*a490*/  I2FP.F32.U32 R0, R24 ;  /* 0x0000001800007245 */ /* 0x000fe40000201000 */
[----:B------:R-:W3:Y:S01]  /*a4a0*/  LDC R26, c[0x0][0x658] ;  /* 0x00019600ff1a7b82 */ /* 0x000ee20000000800 */
[----:B------:R-:W-:Y:S01]  /*a4b0*/  IMAD.IADD R3, R5, 0x1, R3 ;  /* 0x0000000105037824 */ /* 0x000fe200078e0203 */
[----:B--2---:R-:W-:Y:S01]  /*a4c0*/  ISETP.NE.U32.AND P0, PT, R28, RZ, PT ;  /* 0x000000ff1c00720c */ /* 0x004fe20003f05070 */
[----:B------:R-:W-:Y:S01]  /*a4d0*/  FMUL R0, R0, UR4 ;  /* 0x0000000400007c20 */ /* 0x000fe20008400000 */
[----:B------:R-:W-:Y:S02]  /*a4e0*/  IMAD.MOV.U32 R5, RZ, RZ, -0x1 ;  /* 0xffffffffff057424 */ /* 0x000fe400078e00ff */
[----:B------:R-:W-:Y:S01]  /*a4f0*/  ISETP.NE.AND.EX P0, PT, R29, RZ, PT, P0 ;  /* 0x000000ff1d00720c */ /* 0x000fe20003f05300 */
[----:B------:R2:W2:Y:S01]  /*a500*/  F2I.U32.TRUNC.NTZ R13, R0 ;  /* 0x00000000000d7305 */ /* 0x0004a2000020f000 */
[----:B------:R-:W2:Y:S01]  /*a510*/  LDC R15, c[0x0][0x148] ;  /* 0x00005200ff0f7b82 */ /* 0x000ea20000000800 */
[----:B0-----:R-:W-:-:S02]  /*a520*/  SHF.R.U64 R12, R4, R6, R3 ;  /* 0x00000006040c7219 */ /* 0x001fc40000001203 */
[----:B------:R-:W-:-:S05]  /*a530*/  SHF.R.U32.HI R3, RZ, R6, R3 ;  /* 0x00000006ff037219 */ /* 0x000fca0000011603 */
[----:B------:R-:W0:Y:S01]  /*a540*/  LDC R20, c[0x0][0x600] ;  /* 0x00018000ff147b82 */ /* 0x000e220000000800 */
[-CC-:B-1----:R-:W-:Y:S02]  /*a550*/  SHF.R.U64 R10, R12, R8.reuse, R3.reuse ;  /* 0x000000080c0a7219 */ /* 0x182fe40000001203 */
[----:B------:R-:W-:-:S05]  /*a560*/  SHF.R.U32.HI R3, RZ, R8, R3 ;  /* 0x00000008ff037219 */ /* 0x000fca0000011603 */
[----:B------:R-:W1:Y:S01]  /*a570*/  LDC R27, c[0x0][0x648] ;  /* 0x00019200ff1b7b82 */ /* 0x000e620000000800 */
[-C--:B---3--:R-:W-:Y:S02]  /*a580*/  SHF.L.U32 R4, R5, R26.reuse, RZ ;  /* 0x0000001a05047219 */ /* 0x088fe400000006ff */
[--C-:B------:R-:W-:Y:S02]  /*a590*/  SHF.R.U64 R14, R10, R26, R3.reuse ;  /* 0x0000001a0a0e7219 */ /* 0x100fe40000001203 */
[----:B------:R-:W-:Y:S02]  /*a5a0*/  LOP3.LUT R25, RZ, R4, RZ, 0x33, !PT ;  /* 0x00000004ff197212 */ /* 0x000fe400078e33ff */
[-C--:B------:R-:W-:Y:S01]  /*a5b0*/  SHF.R.U32.HI R5, RZ, R26.reuse, R3 ;  /* 0x0000001aff057219 */ /* 0x080fe20000011603 */
[----:B------:R-:W3:Y:S01]  /*a5c0*/  LDC R30, c[0x0][0x638] ;  /* 0x00018e00ff1e7b82 */ /* 0x000ee20000000800 */
[----:B------:R-:W-:Y:S01]  /*a5d0*/  SHF.L.U32 R152, R7, R26, RZ ;  /* 0x0000001a07987219 */ /* 0x000fe200000006ff */
[----:B------:R-:W-:-:S06]  /*a5e0*/  IMAD.MOV.U32 R4, RZ, RZ, R14 ;  /* 0x000000ffff047224 */ /* 0x000fcc00078e000e */
[----:B------:R-:W0:Y:S01]  /*a5f0*/  LDC R31, c[0x0][0x610] ;  /* 0x00018400ff1f7b82 */ /* 0x000e220000000800 */
[----:B------:R-:W-:Y:S05]  /*a600*/  @!P0 BRA `(.L_x_283) ;  /* 0x0000000000288947 */ /* 0x000fea0003800000 */
[----:B------:R-:W4:Y:S02]  /*a610*/  LDC R3, c[0x0][0x64c] ;  /* 0x00019300ff037b82 */ /* 0x000f240000000800 */
[----:B----4-:R-:W-:-:S05]  /*a620*/  IADD3 R3, P0, R14, R3, RZ ;  /* 0x000000030e037210 */ /* 0x010fca0007f1e0ff */
        /* <DEDUP_REMOVED lines=8> */
.L_x_283:
[----:B------:R-:W-:Y:S01]  /*a6b0*/  ISETP.NE.AND P0, PT, R2, 0x1, PT ;  /* 0x000000010200780c */ /* 0x000fe20003f05270 */
[----:B0-----:R-:W-:Y:S01]  /*a6c0*/  VIADD R7, R20, 0xffffffff ;  /* 0xffffffff14077836 */ /* 0x001fe20000000000 */
[----:B-12---:R-:W-:Y:S01]  /*a6d0*/  SHF.R.U64 R0, R4, R27, R5 ;  /* 0x0000001b04007219 */ /* 0x006fe20000001205 */
[----:B------:R-:W-:Y:S01]  /*a6e0*/  IMAD.MOV R13, RZ, RZ, -R13 ;  /* 0x000000ffff0d7224 */ /* 0x000fe200078e0a0d */
[----:B------:R-:W-:Y:S01]  /*a6f0*/  LOP3.LUT R5, R10, R25, RZ, 0xc0, !PT ;  /* 0x000000190a057212 */ /* 0x000fe200078ec0ff */
[----:B------:R-:W-:Y:S02]  /*a700*/  IMAD.MOV.U32 R4, RZ, RZ, 0x1 ;  /* 0x00000001ff047424 */ /* 0x000fe400078e00ff */
[----:B------:R-:W-:Y:S02]  /*a710*/  IMAD.MOV R3, RZ, RZ, -R0 ;  /* 0x000000ffff037224 */ /* 0x000fe400078e0a00 */
[----:B------:R-:W-:Y:S01]  /*a720*/  IMAD R152, R152, R0, R5 ;  /* 0x0000000098987224 */ /* 0x000fe200078e0205 */
[----:B------:R-:W-:Y:S01]  /*a730*/  LOP3.LUT R5, R12, R7, RZ, 0xc0, !PT ;  /* 0x000000070c057212 */ /* 0x000fe200078ec0ff */
[----:B---3--:R-:W-:-:S02]  /*a740*/  IMAD R0, R3, R30, R14 ;  /* 0x0000001e03007224 */ /* 0x008fc400078e020e */
[----:B------:R-:W-:Y:S02]  /*a750*/  @P0 IMAD R21, R15, R13, R24 ;  /* 0x0000000d0f150224 */ /* 0x000fe400078e0218 */
[----:B------:R-:W-:Y:S01]  /*a760*/  IMAD R3, R0, R20, R5 ;  /* 0x0000001400037224 */ /* 0x000fe200078e0205 */
[----:B------:R-:W-:Y:S01]  /*a770*/  PRMT R0, R4, 0x7610, R0 ;  /* 0x0000761004007816 */ /* 0x000fe20000000000 */
[----:B------:R-:W-:-:S05]  /*a780*/  IMAD R152, R152, R31, R21 ;  /* 0x0000001f98987224 */ /* 0x000fca00078e0215 */
[----:B------:R-:W-:Y:S02]  /*a790*/  SEL R153, R3, R152, !P0 ;  /* 0x0000009803997207 */ /* 0x000fe40004000000 */
[----:B------:R-:W-:-:S07]  /*a7a0*/  SEL R152, R152, R3, !P0 ;  /* 0x0000000398987207 */ /* 0x000fce0004000000 */
.L_x_281:
[----:B------:R-:W-:-:S13]  /*a7b0*/  LOP3.LUT P0, RZ, R0, 0xff, RZ, 0xc0, !PT ;  /* 0x000000ff00ff7812 */ /* 0x000fda000780c0ff */
[----:B------:R-:W-:Y:S05]  /*a7c0*/  @P0 BRA `(.L_x_284) ;  /* 0xffffff6400e00947 */ /* 0x000fea000383ffff */
[----:B------:R-:W-:Y:S05]  /*a7d0*/  EXIT ;  /* 0x000000000000794d */ /* 0x000fea0003800000 */
.L_x_3:
[----:B0-----:R-:W-:Y:S01]  /*a7e0*/  ULDC.64 UR4, c[0x0][0x650] ;  /* 0x0001940000047ab9 */ /* 0x001fe20000000a00 */
        /* <DEDUP_REMOVED lines=25> */
.L_x_286:
[--C-:B------:R-:W-:Y:S01]  /*a980*/  SHF.R.U64 R12, R10, R14, R11.reuse ;  /* 0x0000000e0a0c7219 */ /* 0x100fe2000000120b */
[----:B------:R-:W0:Y:S01]  /*a990*/  LDC R22, c[0x0][0x618] ;  /* 0x00018600ff167b82 */ /* 0x000e220000000800 */
[----:B------:R-:W-:Y:S01]  /*a9a0*/  I2FP.F32.U32 R6, R4 ;  /* 0x0000000400067245 */ /* 0x000fe20000201000 */
[----:B------:R-:W-:Y:S01]  /*a9b0*/  ULDC UR4, c[0x0][0x150] ;  /* 0x0000540000047ab9 */ /* 0x000fe20000000800 */
[----:B------:R-:W-:Y:S02]  /*a9c0*/  SHF.R.U32.HI R5, RZ, R14, R11 ;  /* 0x0000000eff057219 */ /* 0x000fe4000001160b */
[----:B------:R-:W-:Y:S01]  /*a9d0*/  IADD3 R9, P0, RZ, -R12, RZ ;  /* 0x8000000cff097210 */ /* 0x000fe20007f1e0ff */
[----:B------:R-:W-:Y:S01]  /*a9e0*/  FMUL R11, R6, UR4 ;  /* 0x00000004060b7c20 */ /* 0x000fe20008400000 */
[----:B------:R-:W-:Y:S01]  /*a9f0*/  ULDC UR4, c[0x0][0x154] ;  /* 0x0000550000047ab9 */ /* 0x000fe20000000800 */
[----:B------:R-:W1:Y:S02]  /*aa00*/  LDC.64 R24, c[0x0][0x640] ;  /* 0x00019000ff187b82 */ /* 0x000e640000000a00 */
[----:B------:R-:W-:-:S02]  /*aa10*/  IMAD.X R5, RZ, RZ, ~R5, P0 ;  /* 0x000000ffff057224 */ /* 0x000fc400000e0e05 */
[----:B------:R-:W2:Y:S01]  /*aa20*/  F2I.U32.TRUNC.NTZ R11, R11 ;  /* 0x0000000b000b7305 */ /* 0x000ea2000020f000 */
[----:B------:R-:W-:-:S03]  /*aa30*/  IMAD.WIDE.U32 R6, R9, R20, R16 ;  /* 0x0000001409067225 */ /* 0x000fc600078e0010 */
[----:B------:R-:W3:Y:S01]  /*aa40*/  LDC R13, c[0x0][0x144] ;  /* 0x00005100ff0d7b82 */ /* 0x000ee20000000800 */
[----:B------:R-:W-:-:S04]  /*aa50*/  IMAD R8, R5, R20, RZ ;  /* 0x0000001405087224 */ /* 0x000fc800078e02ff */
[----:B------:R-:W-:Y:S02]  /*aa60*/  IMAD R5, R9, R21, R8 ;  /* 0x0000001509057224 */ /* 0x000fe400078e0208 */
[----:B------:R-:W-:Y:S01]  /*aa70*/  IMAD.MOV.U32 R8, RZ, RZ, -0x1 ;  /* 0xffffffffff087424 */ /* 0x000fe200078e00ff */
[----:B------:R-:W4:Y:S01]  /*aa80*/  LDC R14, c[0x0][0x608] ;  /* 0x00018200ff0e7b82 */ /* 0x000f220000000800 */
[----:B------:R-:W-:Y:S01]  /*aa90*/  IMAD.IADD R5, R7, 0x1, R5 ;  /* 0x0000000107057824 */ /* 0x000fe200078e0205 */
[----:B------:R-:W-:-:S04]  /*aaa0*/  I2FP.F32.U32 R7, R3 ;  /* 0x0000000300077245 */ /* 0x000fc80000201000 */
[-C--:B0-----:R-:W-:Y:S01]  /*aab0*/  SHF.R.U64 R10, R6, R22.reuse, R5 ;  /* 0x00000016060a7219 */ /* 0x081fe20000001205 */
[----:B--2---:R-:W-:Y:S01]  /*aac0*/  IMAD.MOV R6, RZ, RZ, -R11 ;  /* 0x000000ffff067224 */ /* 0x004fe200078e0a0b */
[----:B------:R-:W0:Y:S01]  /*aad0*/  LDC R9, c[0x0][0x658] ;  /* 0x00019600ff097b82 */ /* 0x000e220000000800 */
[----:B-1----:R-:W-:Y:S01]  /*aae0*/  ISETP.NE.U32.AND P0, PT, R24, RZ, PT ;  /* 0x000000ff1800720c */ /* 0x002fe20003f05070 */
[----:B------:R-:W-:Y:S01]  /*aaf0*/  FMUL R7, R7, UR4 ;  /* 0x0000000407077c20 */ /* 0x000fe20008400000 */
[----:B------:R-:W-:Y:S02]  /*ab00*/  SHF.R.U32.HI R5, RZ, R22, R5 ;  /* 0x00000016ff057219 */ /* 0x000fe40000011605 */
[----:B------:R-:W-:-:S03]  /*ab10*/  ISETP.NE.AND.EX P0, PT, R25, RZ, PT, P0 ;  /* 0x000000ff1900720c */ /* 0x000fc60003f05300 */
[----:B------:R-:W1:Y:S01]  /*ab20*/  LDC R20, c[0x0][0x148] ;  /* 0x00005200ff147b82 */ /* 0x000e620000000800 */
[----:B---3--:R-:W-:Y:S02]  /*ab30*/  IMAD R23, R13, R6, R4 ;  /* 0x000000060d177224 */ /* 0x008fe400078e0204 */
[----:B------:R-:W-:-:S05]  /*ab40*/  IMAD.MOV.U32 R6, RZ, RZ, 0x1 ;  /* 0x00000001ff067424 */ /* 0x000fca00078e00ff */
[----:B------:R-:W2:Y:S01]  /*ab50*/  LDC R21, c[0x0][0x600] ;  /* 0x00018000ff157b82 */ /* 0x000ea20000000800 */
[-CC-:B----4-:R-:W-:Y:S02]  /*ab60*/  SHF.R.U64 R13, R10, R14.reuse, R5.reuse ;  /* 0x0000000e0a0d7219 */ /* 0x190fe40000001205 */
[----:B------:R-:W-:Y:S02]  /*ab70*/  SHF.R.U32.HI R4, RZ, R14, R5 ;  /* 0x0000000eff047219 */ /* 0x000fe40000011605 */
[----:B------:R3:W4:Y:S03]  /*ab80*/  F2I.U32.TRUNC.NTZ R14, R7 ;  /* 0x00000007000e7305 */ /* 0x000726000020f000 */
[----:B------:R-:W1:Y:S01]  /*ab90*/  LDC R26, c[0x0][0x648] ;  /* 0x00019200ff1a7b82 */ /* 0x000e620000000800 */
[-C--:B0-----:R-:W-:Y:S02]  /*aba0*/  SHF.R.U64 R15, R13, R9.reuse, R4 ;  /* 0x000000090d0f7219 */ /* 0x081fe40000001204 */
[----:B------:R-:W-:-:S02]  /*abb0*/  SHF.L.U32 R8, R8, R9, RZ ;  /* 0x0000000908087219 */ /* 0x000fc400000006ff */
[-C--:B------:R-:W-:Y:S01]  /*abc0*/  SHF.R.U32.HI R5, RZ, R9.reuse, R4 ;  /* 0x00000009ff057219 */ /* 0x080fe20000011604 */
[----:B------:R-:W-:Y:S01]  /*abd0*/  IMAD.MOV.U32 R4, RZ, RZ, R15 ;  /* 0x000000ffff047224 */ /* 0x000fe200078e000f */
[----:B------:R-:W-:Y:S01]  /*abe0*/  SHF.L.U32 R22, R6, R9, RZ ;  /* 0x0000000906167219 */ /* 0x000fe200000006ff */
[----:B------:R-:W0:Y:S01]  /*abf0*/  LDC R27, c[0x0][0x638] ;  /* 0x00018e00ff1b7b82 */ /* 0x000e220000000800 */
[----:B------:R-:W-:-:S07]  /*ac00*/  LOP3.LUT R28, RZ, R8, RZ, 0x33, !PT ;  /* 0x00000008ff1c7212 */ /* 0x000fce00078e33ff */
        /* <DEDUP_REMOVED lines=12> */
.L_x_287:
[----:B------:R-:W-:Y:S01]  /*acd0*/  ISETP.NE.AND P0, PT, R2, 0x1, PT ;  /* 0x000000010200780c */ /* 0x000fe20003f05270 */
[----:B--2---:R-:W-:Y:S01]  /*ace0*/  VIADD R7, R21, 0xffffffff ;  /* 0xffffffff15077836 */ /* 0x004fe20000000000 */
[----:B-1----:R-:W-:Y:S01]  /*acf0*/  SHF.R.U64 R5, R4, R26, R5 ;  /* 0x0000001a04057219 */ /* 0x002fe20000001205 */
[----:B------:R-:W-:Y:S01]  /*ad00*/  IMAD.MOV R14, RZ, RZ, -R14 ;  /* 0x000000ffff0e7224 */ /* 0x000fe200078e0a0e */
[----:B------:R-:W-:Y:S01]  /*ad10*/  LOP3.LUT R4, R13, R28, RZ, 0xc0, !PT ;  /* 0x0000001c0d047212 */ /* 0x000fe200078ec0ff */
[----:B------:R-:W-:Y:S01]  /*ad20*/  IMAD.MOV.U32 R8, RZ, RZ, R12 ;  /* 0x000000ffff087224 */ /* 0x000fe200078e000c */
[----:B------:R-:W-:Y:S01]  /*ad30*/  LOP3.LUT R10, R10, R7, RZ, 0xc0, !PT ;  /* 0x000000070a0a7212 */ /* 0x000fe200078ec0ff */
[----:B------:R-:W-:Y:S02]  /*ad40*/  IMAD.MOV R6, RZ, RZ, -R5 ;  /* 0x000000ffff067224 */ /* 0x000fe400078e0a05 */
[----:B------:R-:W-:-:S04]  /*ad50*/  IMAD R4, R22, R5, R4 ;  /* 0x0000000516047224 */ /* 0x000fc800078e0204 */
[----:B------:R-:W-:Y:S02]  /*ad60*/  @P0 IMAD R23, R20, R14, R3 ;  /* 0x0000000e14170224 */ /* 0x000fe400078e0203 */
[----:B0-----:R-:W-:Y:S02]  /*ad70*/  IMAD R3, R6, R27, R15 ;  /* 0x0000001b06037224 */ /* 0x001fe400078e020f */
[----:B------:R-:W-:Y:S02]  /*ad80*/  IMAD R7, R4, R29, R23 ;  /* 0x0000001d04077224 */ /* 0x000fe400078e0217 */
[----:B------:R-:W-:Y:S02]  /*ad90*/  IMAD R4, R3, R21, R10 ;  /* 0x0000001503047224 */ /* 0x000fe400078e020a */
[----:B------:R-:W-:-:S03]  /*ada0*/  IMAD.MOV.U32 R6, RZ, RZ, 0x1 ;  /* 0x00000001ff067424 */ /* 0x000fc600078e00ff */
[----:B------:R-:W-:Y:S02]  /*adb0*/  SEL R9, R4, R7, !P0 ;  /* 0x0000000704097207 */ /* 0x000fe40004000000 */
[----:B------:R-:W-:-:S07]  /*adc0*/  SEL R7, R7, R4, !P0 ;  /* 0x0000000407077207 */ /* 0x000fce0004000000 */
.L_x_285:
[----:B------:R-:W-:-:S08]  /*add0*/  NOP ;  /* 0x0000000000007918 */ /* 0x000fd00000000000 */
[----:B------:R-:W0:-:S00]  /*ade0*/  USETMAXREG.DEALLOC.CTAPOOL 0x28 ;  /* 0x00000028000079c8 */ /* 0x000e0000080e0500 */
[----:B0-----:R-:W-:-:S13]  /*adf0*/  ISETP.NE.AND P0, PT, R0, RZ, PT ;  /* 0x000000ff0000720c */ /* 0x001fda0003f05270 */
[----:B------:R-:W-:Y:S05]  /*ae00*/  @P0 EXIT ;  /* 0x000000000000094d */ /* 0x000fea0003800000 */
[----:B------:R-:W-:Y:S01]  /*ae10*/  LOP3.LUT P0, RZ, R6, 0xff, RZ, 0xc0, !PT ;  /* 0x000000ff06ff7812 */ /* 0x000fe2000780c0ff */
[----:B------:R-:W-:Y:S02]  /*ae20*/  IMAD.MOV.U32 R0, RZ, RZ, 0x1 ;  /* 0x00000001ff007424 */ /* 0x000fe400078e00ff */
[----:B------:R-:W-:-:S10]  /*ae30*/  IMAD.MOV.U32 R12, RZ, RZ, RZ ;  /* 0x000000ffff0c7224 */ /* 0x000fd400078e00ff */
[----:B------:R-:W-:Y:S05]  /*ae40*/  @!P0 BRA `(.L_x_288) ;  /* 0x0000000c00308947 */ /* 0x000fea0003800000 */
[----:B------:R-:W0:Y:S01]  /*ae50*/  LDC R0, c[0x0][0x28c] ;  /* 0x0000a300ff007b82 */ /* 0x000e220000000800 */
[----:B------:R-:W-:Y:S01]  /*ae60*/  ULDC UR5, c[0x0][0x600] ;  /* 0x0001800000057ab9 */ /* 0x000fe20000000800 */
[----:B------:R-:W-:Y:S01]  /*ae70*/  ULDC UR4, c[0x0][0xc] ;  /* 0x0000030000047ab9 */ /* 0x000fe20000000800 */
[----:B------:R-:W-:Y:S01]  /*ae80*/  UIADD3 UR16, UR5, -0x1, URZ ;  /* 0xffffffff05107890 */ /* 0x000fe2000fffe03f */
[C---:B------:R-:W-:Y:S01]  /*ae90*/  LOP3.LUT P2, RZ, R18.reuse, 0x7f, RZ, 0xc0, !PT ;  /* 0x0000007f12ff7812 */ /* 0x040fe2000784c0ff */
[----:B------:R-:W-:Y:S01]  /*aea0*/  ULDC UR6, c[0x0][0x658] ;  /* 0x0001960000067ab9 */ /* 0x000fe20000000800 */
[----:B------:R-:W-:Y:S01]  /*aeb0*/  ULDC UR5, c[0x0][0x10] ;  /* 0x0000040000057ab9 */ /* 0x000fe20000000800 */
[----:B------:R-:W-:Y:S01]  /*aec0*/  UMOV UR7, 0xffffffff ;  /* 0xffffffff00077882 */ /* 0x000fe20000000000 */
[----:B------:R-:W-:Y:S01]  /*aed0*/  UMOV UR8, 0x1 ;  /* 0x0000000100087882 */ /* 0x000fe20000000000 */
[----:B------:R-:W-:Y:S01]  /*aee0*/  UIMAD.WIDE.U32 UR4, UR4, UR5, URZ ;  /* 0x00000005040472a5 */ /* 0x000fe2000f8e003f */
[----:B------:R-:W-:Y:S01]  /*aef0*/  LOP3.LUT P0, RZ, R18, 0x1f, RZ, 0xc0, !PT ;  /* 0x0000001f12ff7812 */ /* 0x000fe2000780c0ff */
[----:B------:R-:W-:Y:S01]  /*af00*/  USHF.L.U32 UR7, UR7, UR6, URZ ;  /* 0x0000000607077299 */ /* 0x000fe2000800063f */
[----:B------:R-:W-:Y:S01]  /*af10*/  BSSY B0, `(.L_x_288) ;  /* 0x00000bf000007945 */ /* 0x000fe20003800000 */
[----:B------:R-:W-:Y:S01]  /*af20*/  USHF.L.U32 UR18, UR8, UR6, URZ ;  /* 0x0000000608127299 */ /* 0x000fe2000800063f */
[----:B------:R-:W-:Y:S01]  /*af30*/  IMAD.MOV.U32 R13, RZ, RZ, 0x1 ;  /* 0x00000001ff0d7424 */ /* 0x000fe200078e00ff */
[----:B------:R-:W-:Y:S01]  /*af40*/  LOP3.LUT R11, R19, 0x2, RZ, 0xfc, !PT ;  /* 0x00000002130b7812 */ /* 0x000fe200078efcff */
[----:B------:R-:W-:Y:S01]  /*af50*/  ULDC UR6, c[0x0][0x14] ;  /* 0x0000050000067ab9 */ /* 0x000fe20000000800 */
[----:B------:R-:W-:Y:S01]  /*af60*/  PLOP3.LUT P0, PT, P0, P2, PT, 0x8a, 0x0 ;  /* 0x000000000000781c */ /* 0x000fe20000705172 */
[----:B------:R-:W-:Y:S01]  /*af70*/  UIMAD.WIDE.U32 UR20, UR4, UR6, URZ ;  /* 0x00000006041472a5 */ /* 0x000fe2000f8e003f */
[----:B------:R-:W-:Y:S01]  /*af80*/  IMAD.MOV.U32 R12, RZ, RZ, RZ ;  /* 0x000000ffff0c7224 */ /* 0x000fe200078e00ff */
[----:B------:R-:W-:-:S02]  /*af90*/  UIMAD UR13, UR5, UR6, URZ ;  /* 0x00000006050d72a4 */ /* 0x000fc4000f8e023f */
[----:B------:R-:W-:Y:S01]  /*afa0*/  ULOP3.LUT UR17, URZ, UR7, URZ, 0x33, !UPT ;  /* 0x000000073f117292 */ /* 0x000fe2000f8e333f */
[----:B0-----:R-:W-:Y:S01]  /*afb0*/  VIADD R0, R0, 0x1f ;  /* 0x0000001f00007836 */ /* 0x001fe20000000000 */
[----:B------:R-:W-:Y:S01]  /*afc0*/  UIADD3 UR13, UR21, UR13, URZ ;  /* 0x0000000d150d7290 */ /* 0x000fe2000fffe03f */
[----:B------:R-:W-:-:S03]  /*afd0*/  ULDC.64 UR22, c[0x0][0x198] ;  /* 0x0000660000167ab9 */ /* 0x000fc60000000a00 */
[----:B------:R-:W-:-:S04]  /*afe0*/  SHF.R.S32.HI R3, RZ, 0x1f, R0 ;  /* 0x0000001fff037819 */ /* 0x000fc80000011400 */
[----:B------:R-:W-:Y:S01]  /*aff0*/  LEA.HI R3, R3, R0, RZ, 0x5 ;  /* 0x0000000003037211 */ /* 0x000fe200078f28ff */
[----:B------:R-:W-:-:S03]  /*b000*/  IMAD.MOV.U32 R0, RZ, RZ, 0x1 ;  /* 0x00000001ff007424 */ /* 0x000fc600078e00ff */
[----:B------:R-:W-:-:S05]  /*b010*/  SHF.R.S32.HI R3, RZ, 0x5, R3 ;  /* 0x00000005ff037819 */ /* 0x000fca0000011403 */
[----:B------:R-:W-:-:S07]  /*b020*/  VIADD R10, R3, 0x1 ;  /* 0x00000001030a7836 */ /* 0x000fce0000000000 */
.L_x_300:
[----:B------:R-:W-:-:S03]  /*b030*/  UMOV UR4, 0xffffffff ;  /* 0xffffffff00047882 */ /* 0x000fc60000000000 */
[----:B------:R-:W-:Y:S05]  /*b040*/  BRA.DIV UR4, `(.L_x_289) ;  /* 0x0000000e04c07947 */ /* 0x000fea000b800000 */
[----:B------:R-:W-:-:S13]  /*b050*/  ELECT P6, URZ, PT ;  /* 0x00000000003f782f */ /* 0x000fda00038c0000 */
.L_x_312:
[----:B------:R-:W0:Y:S01]  /*b060*/  LDC R4, c[0x0][0x28c] ;  /* 0x0000a300ff047b82 */ /* 0x000e220000000800 */
[----:B------:R-:W-:Y:S01]  /*b070*/  BSSY B1, `(.L_x_290) ;  /* 0x0000037000017945 */ /* 0x000fe20003800000 */
[----:B0-----:R-:W-:-:S13]  /*b080*/  ISETP.LT.OR P6, PT, R4, 0x1, !P6 ;  /* 0x000000010400780c */ /* 0x001fda00077c1670 */
[----:B------:R-:W-:Y:S05]  /*b090*/  @P6 BRA `(.L_x_291) ;  /* 0x0000000000d06947 */ /* 0x000fea0003800000 */
[----:B------:R-:W-:Y:S02]  /*b0a0*/  IMAD.SHL.U32 R15, R9, 0x80, RZ ;  /* 0x00000080090f7824 */ /* 0x000fe400078e00ff */
[----:B------:R-:W-:Y:S02]  /*b0b0*/  IMAD.SHL.U32 R18, R7, 0x100, RZ ;  /* 0x0000010007127824 */ /* 0x000fe400078e00ff */
[----:B------:R-:W-:Y:S02]  /*b0c0*/  IMAD.MOV.U32 R20, RZ, RZ, RZ ;  /* 0x000000ffff147224 */ /* 0x000fe400078e00ff */
[----:B------:R-:W-:Y:S02]  /*b0d0*/  IMAD.MOV.U32 R4, RZ, RZ, R10 ;  /* 0x000000ffff047224 */ /* 0x000fe400078e000a */
[----:B------:R-:W-:Y:S02]  /*b0e0*/  IMAD.MOV.U32 R5, RZ, RZ, R0 ;  /* 0x000000ffff057224 */ /* 0x000fe400078e0000 */
[----:B------:R-:W-:-:S07]  /*b0f0*/  IMAD.MOV.U32 R6, RZ, RZ, R12 ;  /* 0x000000ffff067224 */ /* 0x000fce00078e000c */
.L_x_295:
[----:B------:R-:W0:Y:S01]  /*b100*/  S2R R14, SR_CgaCtaId ;  /* 0x00000000000e7919 */ /* 0x000e220000008800 */
[----:B------:R-:W-:Y:S01]  /*b110*/  MOV R7, 0x400 ;  /* 0x0000040000077802 */ /* 0x000fe20000000f00 */
[----:B------:R-:W1:Y:S03]  /*b120*/  @!P2 LDC R9, c[0x0][0x500] ;  /* 0x00014000ff09ab82 */ /* 0x000e660000000800 */
[----:B0-----:R-:W-:Y:S02]  /*b130*/  LEA R21, R14, R7, 0x18 ;  /* 0x000000070e157211 */ /* 0x001fe400078ec0ff */
[----:B------:R-:W-:-:S03]  /*b140*/  SHF.L.U32 R7, R5, 0x1f, RZ ;  /* 0x0000001f05077819 */ /* 0x000fc600000006ff */
[----:B------:R-:W-:-:S04]  /*b150*/  IMAD R14, R6, 0x8, R21 ;  /* 0x00000008060e7824 */ /* 0x000fc800078e0215 */
[----:B------:R-:W0:Y:S02]  /*b160*/  SYNCS.PHASECHK.TRANS64.TRYWAIT P1, [R14+URZ+0x28], R7 ;  /* 0x000028070e0075a7 */ /* 0x000e24000802017f */
[----:B01----:R-:W-:Y:S05]  /*b170*/  @!P1 BRA `(.L_x_292) ;  /* 0x0000000c00949947 */ /* 0x003fea0003800000 */
.L_x_313:
[----:B0-----:R-:W-:Y:S01]  /*b180*/  PRMT R7, R11, 0x9910, RZ ;  /* 0x000099100b077816 */ /* 0x001fe200000000ff */
[----:B------:R0:W-:Y:S03]  /*b190*/  @!P2 SYNCS.ARRIVE.TRANS64 RZ, [R14+URZ], R9 ;  /* 0x000000090effa9a7 */ /* 0x0001e6000800003f */
[----:B------:R-:W-:-:S13]  /*b1a0*/  ISETP.NE.AND P1, PT, R7, 0x2, PT ;  /* 0x000000020700780c */ /* 0x000fda0003f25270 */
[----:B0-----:R-:W-:Y:S05]  /*b1b0*/  @P1 BRA `(.L_x_293) ;  /* 0x0000000000041947 */ /* 0x001fea0003800000 */
[----:B------:R-:W-:Y:S01]  /*b1c0*/  BPT.TRAP 0x1 ;  /* 0x000000040000795c */ /* 0x000fe20000300000 */
.L_x_293:
[----:B------:R-:W-:Y:S05]  /*b1d0*/  @P0 BRA `(.L_x_294) ;  /* 0x0000000000040947 */ /* 0x000fea0003800000 */
[----:B------:R-:W-:Y:S01]  /*b1e0*/  BPT.TRAP 0x1 ;  /* 0x000000040000795c */ /* 0x000fe20000300000 */
.L_x_294:
[--C-:B------:R-:W-:Y:S01]  /*b1f0*/  IMAD R7, R6, 0x8000, R21.reuse ;  /* 0x0000800006077824 */ /* 0x100fe200078e0215 */
[----:B------:R-:W-:Y:S01]  /*b200*/  R2UR UR9, R14 ;  /* 0x000000000e0972ca */ /* 0x000fe200000e0000 */
[----:B------:R-:W-:Y:S01]  /*b210*/  IMAD R21, R6, 0x4000, R21 ;  /* 0x0000400006157824 */ /* 0x000fe200078e0215 */
[----:B------:R-:W-:Y:S01]  /*b220*/  UIADD3 UR4, UP0, UR22, 0xf0, URZ ;  /* 0x000000f016047890 */ /* 0x000fe2000ff1e03f */
[----:B------:R-:W-:Y:S01]  /*b230*/  VIADD R4, R4, 0xffffffff ;  /* 0xffffffff04047836 */ /* 0x000fe20000000000 */
[----:B------:R-:W-:Y:S01]  /*b240*/  R2UR UR5, R7 ;  /* 0x00000000070572ca */ /* 0x000fe200000e0000 */
[----:B------:R-:W-:Y:S01]  /*b250*/  UIADD3 UR24, UP1, UR22, 0x1f0, URZ ;  /* 0x000001f016187890 */ /* 0x000fe2000ff3e03f */
[----:B------:R-:W-:Y:S01]  /*b260*/  R2UR UR8, R21 ;  /* 0x00000000150872ca */ /* 0x000fe200000e0000 */
[----:B------:R-:W-:Y:S01]  /*b270*/  VIADD R6, R6, 0x1 ;  /* 0x0000000106067836 */ /* 0x000fe20000000000 */
[----:B------:R-:W-:Y:S01]  /*b280*/  R2UR UR11, R18 ;  /* 0x00000000120b72ca */ /* 0x000fe200000e0000 */
[----:B------:R-:W-:Y:S01]  /*b290*/  UIADD3.X UR25, URZ, UR23, URZ, UP1, !UPT ;  /* 0x000000173f197290 */ /* 0x000fe20008ffe43f */
[----:B------:R-:W-:Y:S01]  /*b2a0*/  R2UR UR10, R20 ;  /* 0x00000000140a72ca */ /* 0x000fe200000e0000 */
[----:B------:R-:W-:Y:S01]  /*b2b0*/  UMOV UR6, 0x0 ;  /* 0x0000000000067882 */ /* 0x000fe20000000000 */
[----:B------:R-:W-:Y:S01]  /*b2c0*/  R2UR UR12, R8 ;  /* 0x00000000080c72ca */ /* 0x000fe200000e0000 */
[----:B------:R-:W-:Y:S01]  /*b2d0*/  UMOV UR7, 0x10000000 ;  /* 0x1000000000077882 */ /* 0x000fe20000000000 */
[----:B------:R-:W-:Y:S01]  /*b2e0*/  R2UR UR19, R15 ;  /* 0x000000000f1372ca */ /* 0x000fe200000e0000 */
[----:B------:R-:W-:Y:S01]  /*b2f0*/  VIADD R20, R20, 0x20 ;  /* 0x0000002014147836 */ /* 0x000fe20000000000 */
[----:B------:R-:W-:Y:S01]  /*b300*/  ISETP.GT.AND P3, PT, R4, 0x1, PT ;  /* 0x000000010400780c */ /* 0x000fe20003f64270 */
[----:B------:R-:W-:Y:S01]  /*b310*/  UIADD3 UR14, UR5, 0x100, URZ ;  /* 0x00000100050e7890 */ /* 0x000fe2000fffe03f */
[----:B------:R-:W-:Y:S01]  /*b320*/  ISETP.NE.AND P1, PT, R6, 0x5, PT ;  /* 0x000000050600780c */ /* 0x000fe20003f25270 */
[----:B------:R-:W-:-:S02]  /*b330*/  UIADD3.X UR5, URZ, UR23, URZ, UP0, !UPT ;  /* 0x000000173f057290 */ /* 0x000fc400087fe43f */
[----:B------:R-:W-:Y:S01]  /*b340*/  UIADD3 UR15, UR8, 0x28100, URZ ;  /* 0x00028100080f7890 */ /* 0x000fe2000fffe03f */
[----:B------:R-:W-:Y:S02]  /*b350*/  SEL R14, RZ, 0x1, P1 ;  /* 0x00000001ff0e7807 */ /* 0x000fe40000800000 */
[----:B------:R-:W-:Y:S01]  /*b360*/  UMOV UR8, UR14 ;  /* 0x0000000e00087c82 */ /* 0x000fe20008000000 */
[----:B------:R-:W-:Y:S02]  /*b370*/  SEL R6, R6, RZ, P1 ;  /* 0x000000ff06067207 */ /* 0x000fe40000800000 */
[----:B------:R-:W-:Y:S01]  /*b380*/  LOP3.LUT R5, R5, R14, RZ, 0x3c, !PT ;  /* 0x0000000e05057212 */ /* 0x000fe200078e3cff */
[----:B------:R0:W-:Y:S02]  /*b390*/  UTMALDG.3D [UR8], [UR4], desc[UR6] ;  /* 0x00000608040075b4 */ /* 0x0001e40008011000 */
[----:B0-----:R-:W-:Y:S01]  /*b3a0*/  UMOV UR8, UR15 ;  /* 0x0000000f00087c82 */ /* 0x001fe20008000000 */
[----:B------:R-:W-:-:S02]  /*b3b0*/  UMOV UR11, UR19 ;  /* 0x00000013000b7c82 */ /* 0x000fc40008000000 */
[----:B------:R0:W-:Y:S02]  /*b3c0*/  UTMALDG.3D [UR8], [UR24], desc[UR6] ;  /* 0x00000608180075b4 */ /* 0x0001e40008011000 */
[----:B0-----:R-:W-:Y:S05]  /*b3d0*/  @P3 BRA `(.L_x_295) ;  /* 0xfffffffc00483947 */ /* 0x001fea000383ffff */
.L_x_291:
[----:B------:R-:W-:Y:S05]  /*b3e0*/  BSYNC B1 ;  /* 0x0000000000017941 */ /* 0x000fea0003800000 */
.L_x_290:
[----:B------:R-:W-:Y:S01]  /*b3f0*/  LOP3.LUT P3, RZ, R13, 0xff, RZ, 0xc0, !PT ;  /* 0x000000ff0dff7812 */ /* 0x000fe2000786c0ff */
[----:B------:R-:W-:Y:S01]  /*b400*/  IMAD.IADD R12, R3, 0x1, R12 ;  /* 0x00000001030c7824 */ /* 0x000fe200078e020c */
[----:B------:R-:W-:Y:S01]  /*b410*/  IADD3 R16, P4, R16, UR20, RZ ;  /* 0x0000001410107c10 */ /* 0x000fe2000ff9e0ff */
[----:B------:R-:W-:Y:S01]  /*b420*/  ULDC.64 UR4, c[0x0][0x650] ;  /* 0x0001940000047ab9 */ /* 0x000fe20000000a00 */
[----:B------:R-:W-:Y:S01]  /*b430*/  BSSY B1, `(.L_x_296) ;  /* 0x000006a000017945 */ /* 0x000fe20003800000 */
[----:B------:R-:W-:Y:S01]  /*b440*/  IMAD.MOV.U32 R9, RZ, RZ, -0x1 ;  /* 0xffffffffff097424 */ /* 0x000fe200078e00ff */
[----:B------:R-:W-:Y:S01]  /*b450*/  ISETP.GT.U32.AND P1, PT, R12, 0x4, PT ;  /* 0x000000040c00780c */ /* 0x000fe20003f24070 */
[----:B------:R-:W-:Y:S01]  /*b460*/  IMAD.MOV.U32 R8, RZ, RZ, -0x1 ;  /* 0xffffffffff087424 */ /* 0x000fe200078e00ff */
[----:B------:R-:W-:Y:S02]  /*b470*/  IADD3.X R17, R17, UR13, RZ, P4, !PT ;  /* 0x0000000d11117c10 */ /* 0x000fe4000a7fe4ff */
[----:B------:R-:W-:-:S02]  /*b480*/  ISETP.LT.U32.AND P1, PT, R3, 0x5, P1 ;  /* 0x000000050300780c */ /* 0x000fc40000f21070 */
[----:B------:R-:W-:Y:S01]  /*b490*/  PRMT R13, RZ, 0x7610, R13 ;  /* 0x00007610ff0d7816 */ /* 0x000fe2000000000d */
[----:B------:R-:W0:Y:S01]  /*b4a0*/  @P3 S2R R5, SR_CgaCtaId ;  /* 0x0000000000053919 */ /* 0x000e220000008800 */
[----:B------:R-:W-:-:S04]  /*b4b0*/  @P3 MOV R4, 0x400 ;  /* 0x0000040000043802 */ /* 0x000fc80000000f00 */
[----:B0-----:R-:W-:Y:S01]  /*b4c0*/  @P3 LEA R6, R5, R4, 0x18 ;  /* 0x0000000405063211 */ /* 0x001fe200078ec0ff */
[----:B------:R-:W-:-:S03]  /*b4d0*/  IMAD.WIDE.U32 R4, R12, -0x33333333, RZ ;  /* 0xcccccccd0c047825 */ /* 0x000fc600078e00ff */
[----:B------:R0:W-:Y:S01]  /*b4e0*/  @P3 SYNCS.ARRIVE.TRANS64.A1T0 RZ, [R6+URZ+0x68], RZ ;  /* 0x000068ff06ff39a7 */ /* 0x0001e2000810003f */
[----:B------:R-:W-:Y:S02]  /*b4f0*/  ISETP.GE.U32.AND P3, PT, R3, 0x5, PT ;  /* 0x000000050300780c */ /* 0x000fe40003f66070 */
[----:B------:R-:W-:Y:S02]  /*b500*/  SHF.R.U32.HI R7, RZ, 0x2, R5 ;  /* 0x00000002ff077819 */ /* 0x000fe40000011605 */
[----:B------:R-:W-:Y:S02]  /*b510*/  SEL R5, RZ, 0x1, !P1 ;  /* 0x00000001ff057807 */ /* 0x000fe40004800000 */
[----:B------:R-:W-:Y:S01]  /*b520*/  ISETP.GE.U32.AND P1, PT, R16, UR4, PT ;  /* 0x0000000410007c0c */ /* 0x000fe2000bf26070 */
[----:B------:R-:W-:Y:S01]  /*b530*/  IMAD R12, R7, -0x5, R12 ;  /* 0xfffffffb070c7824 */ /* 0x000fe200078e020c */
[----:B------:R-:W-:Y:S02]  /*b540*/  LOP3.LUT R0, R0, R5, RZ, 0x3c, !PT ;  /* 0x0000000500007212 */ /* 0x000fe400078e3cff */
[----:B------:R-:W-:-:S02]  /*b550*/  ISETP.GE.U32.AND.EX P1, PT, R17, UR5, PT, P1 ;  /* 0x0000000511007c0c */ /* 0x000fc4000bf26110 */
[----:B------:R-:W-:Y:S02]  /*b560*/  PRMT R4, RZ, 0x7610, R4 ;  /* 0x00007610ff047816 */ /* 0x000fe40000000004 */
[----:B------:R-:W-:Y:S01]  /*b570*/  @P3 LOP3.LUT R0, R0, 0x1, R7, 0x78, !PT ;  /* 0x0000000100003812 */ /* 0x000fe200078e7807 */
[----:B------:R-:W-:-:S08]  /*b580*/  IMAD.MOV.U32 R7, RZ, RZ, -0x1 ;  /* 0xffffffffff077424 */ /* 0x000fd000078e00ff */
[----:B0-----:R-:W-:Y:S05]  /*b590*/  @P1 BRA `(.L_x_297) ;  /* 0x00000004004c1947 */ /* 0x001fea0003800000 */
[----:B------:R-:W-:Y:S01]  /*b5a0*/  ULDC.64 UR4, c[0x0][0x628] ;  /* 0x00018a0000047ab9 */ /* 0x000fe20000000a00 */
[----:B------:R-:W0:Y:S01]  /*b5b0*/  S2R R15, SR_CTAID.X ;  /* 0x00000000000f7919 */ /* 0x000e220000002500 */
[----:B------:R-:W-:Y:S01]  /*b5c0*/  ISETP.NE.U32.AND P1, PT, RZ, UR4, PT ;  /* 0x00000004ff007c0c */ /* 0x000fe2000bf25070 */
[----:B------:R-:W-:Y:S01]  /*b5d0*/  ULDC UR7, c[0x0][0x630] ;  /* 0x00018c0000077ab9 */ /* 0x000fe20000000800 */
[----:B------:R-:W-:Y:S01]  /*b5e0*/  IMAD.MOV.U32 R4, RZ, RZ, R16 ;  /* 0x000000ffff047224 */ /* 0x000fe200078e0010 */
[----:B------:R-:W1:Y:S01]  /*b5f0*/  S2R R14, SR_CTAID.Y ;  /* 0x00000000000e7919 */ /* 0x000e620000002600 */
[----:B------:R-:W-:Y:S01]  /*b600*/  ISETP.NE.AND.EX P1, PT, RZ, UR5, PT, P1 ;  /* 0x00000005ff007c0c */ /* 0x000fe2000bf25310 */
[----:B------:R-:W-:-:S12]  /*b610*/  IMAD.MOV.U32 R5, RZ, RZ, R17 ;  /* 0x000000ffff057224 */ /* 0x000fd800078e0011 */
[----:B------:R-:W-:Y:S05]  /*b620*/  @!P1 BRA `(.L_x_298) ;  /* 0x0000000000289947 */ /* 0x000fea0003800000 */
[----:B------:R-:W-:Y:S02]  /*b630*/  ULDC UR6, c[0x0][0x634] ;  /* 0x00018d0000067ab9 */ /* 0x000fe40000000800 */
[----:B------:R-:W-:-:S05]  /*b640*/  IADD3 R9, P1, R16, UR6, RZ ;  /* 0x0000000610097c10 */ /* 0x000fca000ff3e0ff */
[----:B------:R-:W-:-:S04]  /*b650*/  IMAD.X R21, RZ, RZ, R17, P1 ;  /* 0x000000ffff157224 */ /* 0x000fc800008e0611 */
[----:B------:R-:W-:-:S04]  /*b660*/  IMAD.WIDE.U32 R6, R21, UR4, RZ ;  /* 0x0000000415067c25 */ /* 0x000fc8000f8e00ff */
[----:B------:R-:W-:-:S04]  /*b670*/  IMAD.WIDE.U32 R6, P1, R9, UR5, R6 ;  /* 0x0000000509067c25 */ /* 0x000fc8000f820006 */
[----:B------:R-:W-:-:S04]  /*b680*/  IMAD.WIDE.U32 R8, R9, UR4, RZ ;  /* 0x0000000409087c25 */ /* 0x000fc8000f8e00ff */
[----:B------:R-:W-:Y:S01]  /*b690*/  IMAD.X R5, RZ, RZ, RZ, P1 ;  /* 0x000000ffff057224 */ /* 0x000fe200008e06ff */
[----:B------:R-:W-:Y:S01]  /*b6a0*/  IADD3 RZ, P1, R9, R6, RZ ;  /* 0x0000000609ff7210 */ /* 0x000fe20007f3e0ff */
[----:B------:R-:W-:-:S04]  /*b6b0*/  IMAD.MOV.U32 R4, RZ, RZ, R7 ;  /* 0x000000ffff047224 */ /* 0x000fc800078e0007 */
[----:B------:R-:W-:-:S08]  /*b6c0*/  IMAD.WIDE.U32.X R4, R21, UR5, R4, P1 ;  /* 0x0000000515047c25 */ /* 0x000fd000088e0404 */
.L_x_298:
[--C-:B------:R-:W-:Y:S01]  /*b6d0*/  SHF.R.U64 R8, R4, UR7, R5.reuse ;  /* 0x0000000704087c19 */ /* 0x100fe20008001205 */
[----:B------:R-:W-:Y:S01]  /*b6e0*/  ULDC.64 UR4, c[0x0][0x620] ;  /* 0x0001880000047ab9 */ /* 0x000fe20000000a00 */
[----:B------:R-:W-:Y:S01]  /*b6f0*/  SHF.R.U32.HI R4, RZ, UR7, R5 ;  /* 0x00000007ff047c19 */ /* 0x000fe20008011605 */
[----:B------:R-:W2:Y:S01]  /*b700*/  LDC R24, c[0x0][0x144] ;  /* 0x00005100ff187b82 */ /* 0x000ea20000000800 */
[----:B------:R-:W-:Y:S01]  /*b710*/  IADD3 R7, P1, RZ, -R8, RZ ;  /* 0x80000008ff077210 */ /* 0x000fe20007f3e0ff */
[----:B------:R-:W-:Y:S01]  /*b720*/  ULDC.64 UR8, c[0x0][0x640] ;  /* 0x0001900000087ab9 */ /* 0x000fe20000000a00 */
[----:B0-----:R-:W-:Y:S01]  /*b730*/  I2FP.F32.U32 R9, R15 ;  /* 0x0000000f00097245 */ /* 0x001fe20000201000 */
[----:B------:R-:W-:Y:S02]  /*b740*/  ULDC UR6, c[0x0][0x608] ;  /* 0x0001820000067ab9 */ /* 0x000fe40000000800 */
[----:B------:R-:W-:Y:S01]  /*b750*/  IMAD.X R4, RZ, RZ, ~R4, P1 ;  /* 0x000000ffff047224 */ /* 0x000fe200008e0e04 */
[----:B------:R-:W-:Y:S01]  /*b760*/  ISETP.NE.U32.AND P1, PT, RZ, UR8, PT ;  /* 0x00000008ff007c0c */ /* 0x000fe2000bf25070 */
[----:B------:R-:W0:Y:S02]  /*b770*/  LDC R21, c[0x0][0x148] ;  /* 0x00005200ff157b82 */ /* 0x000e240000000800 */
[----:B------:R-:W-:Y:S01]  /*b780*/  IMAD R6, R4, UR4, RZ ;  /* 0x0000000404067c24 */ /* 0x000fe2000f8e02ff */
[----:B------:R-:W-:Y:S01]  /*b790*/  ISETP.NE.AND.EX P1, PT, RZ, UR9, PT, P1 ;  /* 0x00000009ff007c0c */ /* 0x000fe2000bf25310 */
[----:B------:R-:W-:Y:S01]  /*b7a0*/  IMAD.WIDE.U32 R4, R7, UR4, R16 ;  /* 0x0000000407047c25 */ /* 0x000fe2000f8e0010 */
[----:B------:R-:W-:-:S03]  /*b7b0*/  ULDC UR4, c[0x0][0x150] ;  /* 0x0000540000047ab9 */ /* 0x000fc60000000800 */
[----:B------:R-:W-:Y:S02]  /*b7c0*/  IMAD R7, R7, UR5, R6 ;  /* 0x0000000507077c24 */ /* 0x000fe4000f8e0206 */
[----:B------:R-:W-:Y:S01]  /*b7d0*/  FMUL R6, R9, UR4 ;  /* 0x0000000409067c20 */ /* 0x000fe20008400000 */
[----:B------:R-:W-:Y:S01]  /*b7e0*/  ULDC UR4, c[0x0][0x618] ;  /* 0x0001860000047ab9 */ /* 0x000fe20000000800 */
[----:B------:R-:W-:Y:S01]  /*b7f0*/  ULDC UR5, c[0x0][0x154] ;  /* 0x0000550000057ab9 */ /* 0x000fe20000000800 */
[----:B------:R-:W-:-:S03]  /*b800*/  IMAD.IADD R5, R5, 0x1, R7 ;  /* 0x0000000105057824 */ /* 0x000fc600078e0207 */
[----:B------:R-:W3:Y:S02]  /*b810*/  F2I.U32.TRUNC.NTZ R6, R6 ;  /* 0x0000000600067305 */ /* 0x000ee4000020f000 */
[----:B------:R-:W-:Y:S02]  /*b820*/  SHF.R.U64 R9, R4, UR4, R5 ;  /* 0x0000000404097c19 */ /* 0x000fe40008001205 */
[----:B-1----:R-:W-:-:S05]  /*b830*/  I2FP.F32.U32 R4, R14 ;  /* 0x0000000e00047245 */ /* 0x002fca0000201000 */
[----:B------:R-:W-:Y:S01]  /*b840*/  FMUL R22, R4, UR5 ;  /* 0x0000000504167c20 */ /* 0x000fe20008400000 */
[----:B------:R-:W-:Y:S01]  /*b850*/  SHF.R.U32.HI R4, RZ, UR4, R5 ;  /* 0x00000004ff047c19 */ /* 0x000fe20008011605 */
[----:B------:R-:W-:-:S03]  /*b860*/  ULDC UR4, c[0x0][0x658] ;  /* 0x0001960000047ab9 */ /* 0x000fc60000000800 */
[--C-:B------:R-:W-:Y:S01]  /*b870*/  SHF.R.U64 R20, R9, UR6, R4.reuse ;  /* 0x0000000609147c19 */ /* 0x100fe20008001204 */
[----:B------:R-:W1:Y:S01]  /*b880*/  F2I.U32.TRUNC.NTZ R22, R22 ;  /* 0x0000001600167305 */ /* 0x000e62000020f000 */
[----:B------:R-:W-:Y:S01]  /*b890*/  SHF.R.U32.HI R5, RZ, UR6, R4 ;  /* 0x00000006ff057c19 */ /* 0x000fe20008011604 */
[----:B---3--:R-:W-:-:S03]  /*b8a0*/  IMAD.MOV R6, RZ, RZ, -R6 ;  /* 0x000000ffff067224 */ /* 0x008fc600078e0a06 */
[----:B------:R-:W-:Y:S01]  /*b8b0*/  SHF.R.U64 R18, R20, UR4, R5 ;  /* 0x0000000414127c19 */ /* 0x000fe20008001205 */
[----:B--2---:R-:W-:Y:S01]  /*b8c0*/  IMAD R15, R24, R6, R15 ;  /* 0x00000006180f7224 */ /* 0x004fe200078e020f */
[----:B------:R-:W-:-:S03]  /*b8d0*/  SHF.R.U32.HI R23, RZ, UR4, R5 ;  /* 0x00000004ff177c19 */ /* 0x000fc60008011605 */
[----:B------:R-:W-:Y:S02]  /*b8e0*/  IMAD.MOV.U32 R4, RZ, RZ, R18 ;  /* 0x000000ffff047224 */ /* 0x000fe400078e0012 */
[----:B------:R-:W-:Y:S01]  /*b8f0*/  IMAD.MOV.U32 R5, RZ, RZ, R23 ;  /* 0x000000ffff057224 */ /* 0x000fe200078e0017 */
[----:B-1----:R-:W-:Y:S06]  /*b900*/  @!P1 BRA `(.L_x_299) ;  /* 0x0000000000289947 */ /* 0x002fec0003800000 */
[----:B------:R-:W-:Y:S02]  /*b910*/  ULDC UR4, c[0x0][0x64c] ;  /* 0x0001930000047ab9 */ /* 0x000fe40000000800 */
[----:B------:R-:W-:-:S05]  /*b920*/  IADD3 R5, P1, R18, UR4, RZ ;  /* 0x0000000412057c10 */ /* 0x000fca000ff3e0ff */
[----:B------:R-:W-:-:S04]  /*b930*/  IMAD.X R23, RZ, RZ, R23, P1 ;  /* 0x000000ffff177224 */ /* 0x000fc800008e0617 */
[----:B------:R-:W-:-:S04]  /*b940*/  IMAD.WIDE.U32 R6, R23, UR8, RZ ;  /* 0x0000000817067c25 */ /* 0x000fc8000f8e00ff */
[----:B------:R-:W-:-:S04]  /*b950*/  IMAD.WIDE.U32 R6, P1, R5, UR9, R6 ;  /* 0x0000000905067c25 */ /* 0x000fc8000f820006 */
[----:B------:R-:W-:-:S04]  /*b960*/  IMAD.WIDE.U32 R4, R5, UR8, RZ ;  /* 0x0000000805047c25 */ /* 0x000fc8000f8e00ff */
[----:B------:R-:W-:Y:S01]  /*b970*/  IMAD.MOV.U32 R4, RZ, RZ, R7 ;  /* 0x000000ffff047224 */ /* 0x000fe200078e0007 */
[----:B------:R-:W-:Y:S01]  /*b980*/  IADD3 RZ, P3, R5, R6, RZ ;  /* 0x0000000605ff7210 */ /* 0x000fe20007f7e0ff */
[----:B------:R-:W-:-:S04]  /*b990*/  IMAD.X R5, RZ, RZ, RZ, P1 ;  /* 0x000000ffff057224 */ /* 0x000fc800008e06ff */
[----:B------:R-:W-:-:S08]  /*b9a0*/  IMAD.WIDE.U32.X R4, R23, UR9, R4, P3 ;  /* 0x0000000917047c25 */ /* 0x000fd000098e0404 */
.L_x_299:
[----:B------:R-:W-:Y:S01]  /*b9b0*/  ISETP.NE.AND P1, PT, R2, 0x1, PT ;  /* 0x000000010200780c */ /* 0x000fe20003f25270 */
[----:B------:R-:W-:Y:S01]  /*b9c0*/  ULDC UR4, c[0x0][0x648] ;  /* 0x0001920000047ab9 */ /* 0x000fe20000000800 */
[----:B------:R-:W-:Y:S01]  /*b9d0*/  LOP3.LUT R20, R20, UR17, RZ, 0xc0, !PT ;  /* 0x0000001114147c12 */ /* 0x000fe2000f8ec0ff */
[----:B------:R-:W-:Y:S01]  /*b9e0*/  IMAD.MOV R22, RZ, RZ, -R22 ;  /* 0x000000ffff167224 */ /* 0x000fe200078e0a16 */
[----:B------:R-:W-:Y:S01]  /*b9f0*/  SHF.R.U64 R5, R4, UR4, R5 ;  /* 0x0000000404057c19 */ /* 0x000fe20008001205 */
[----:B------:R-:W-:Y:S01]  /*ba00*/  ULDC UR4, c[0x0][0x638] ;  /* 0x00018e0000047ab9 */ /* 0x000fe20000000800 */
[----:B------:R-:W-:Y:S01]  /*ba10*/  LOP3.LUT R9, R9, UR16, RZ, 0xc0, !PT ;  /* 0x0000001009097c12 */ /* 0x000fe2000f8ec0ff */
[----:B------:R-:W-:Y:S01]  /*ba20*/  ULDC UR5, c[0x0][0x610] ;  /* 0x0001840000057ab9 */ /* 0x000fe20000000800 */
[----:B------:R-:W-:Y:S02]  /*ba30*/  IMAD.MOV.U32 R4, RZ, RZ, 0x1 ;  /* 0x00000001ff047424 */ /* 0x000fe400078e00ff */
[----:B------:R-:W-:-:S02]  /*ba40*/  IMAD.MOV R7, RZ, RZ, -R5 ;  /* 0x000000ffff077224 */ /* 0x000fc400078e0a05 */
[----:B------:R-:W-:Y:S02]  /*ba50*/  IMAD R20, R5, UR18, R20 ;  /* 0x0000001205147c24 */ /* 0x000fe4000f8e0214 */
[----:B0-----:R-:W-:Y:S02]  /*ba60*/  @P1 IMAD R15, R21, R22, R14 ;  /* 0x00000016150f1224 */ /* 0x001fe400078e020e */
[----:B------:R-:W-:Y:S01]  /*ba70*/  IMAD R18, R7, UR4, R18 ;  /* 0x0000000407127c24 */ /* 0x000fe2000f8e0212 */
[----:B------:R-:W-:Y:S01]  /*ba80*/  ULDC UR4, c[0x0][0x600] ;  /* 0x0001800000047ab9 */ /* 0x000fe20000000800 */
[----:B------:R-:W-:Y:S02]  /*ba90*/  IMAD R15, R20, UR5, R15 ;  /* 0x00000005140f7c24 */ /* 0x000fe4000f8e020f */
[----:B------:R-:W-:-:S05]  /*baa0*/  IMAD R18, R18, UR4, R9 ;  /* 0x0000000412127c24 */ /* 0x000fca000f8e0209 */
[----:B------:R-:W-:Y:S02]  /*bab0*/  SEL R9, R18, R15, !P1 ;  /* 0x0000000f12097207 */ /* 0x000fe40004800000 */
[----:B------:R-:W-:-:S07]  /*bac0*/  SEL R7, R15, R18, !P1 ;  /* 0x000000120f077207 */ /* 0x000fce0004800000 */
.L_x_297:
[----:B------:R-:W-:Y:S05]  /*bad0*/  BSYNC B1 ;  /* 0x0000000000017941 */ /* 0x000fea0003800000 */
.L_x_296:
[----:B------:R-:W-:-:S13]  /*bae0*/  LOP3.LUT P1, RZ, R4, 0xff, RZ, 0xc0, !PT ;  /* 0x000000ff04ff7812 */ /* 0x000fda000782c0ff */
[----:B------:R-:W-:Y:S05]  /*baf0*/  @P1 BRA `(.L_x_300) ;  /* 0xfffffff4004c1947 */ /* 0x000fea000383ffff */
[----:B------:R-:W-:Y:S05]  /*bb00*/  BSYNC B0 ;  /* 0x0000000000007941 */ /* 0x000fea0003800000 */
.L_x_288:
[----:B------:R-:W-:-:S03]  /*bb10*/  UMOV UR4, 0xffffffff ;  /* 0xffffffff00047882 */ /* 0x000fc60000000000 */
[----:B------:R-:W-:Y:S05]  /*bb20*/  BRA.DIV UR4, `(.L_x_301) ;  /* 0x00000006043c7947 */ /* 0x000fea000b800000 */
[----:B------:R-:W-:-:S13]  /*bb30*/  ELECT P6, URZ, PT ;  /* 0x00000000003f782f */ /* 0x000fda00038c0000 */
.L_x_316:
[----:B------:R-:W-:Y:S04]  /*bb40*/  BSSY B0, `(.L_x_302) ;  /* 0x0000034000007945 */ /* 0x000fe80003800000 */
[----:B------:R-:W-:Y:S05]  /*bb50*/  @!P6 BRA `(.L_x_303) ;  /* 0x0000000000c8e947 */ /* 0x000fea0003800000 */
[----:B------:R-:W-:-:S04]  /*bb60*/  LOP3.LUT R19, R19, 0x2, RZ, 0xfc, !PT ;  /* 0x0000000213137812 */ /* 0x000fc800078efcff */
[----:B------:R-:W-:-:S13]  /*bb70*/  ISETP.NE.AND P0, PT, R19, 0x3, PT ;  /* 0x000000031300780c */ /* 0x000fda0003f05270 */
[----:B------:R-:W-:Y:S05]  /*bb80*/  @!P0 BRA `(.L_x_304) ;  /* 0x0000000000048947 */ /* 0x000fea0003800000 */
[----:B------:R-:W-:Y:S01]  /*bb90*/  BPT.TRAP 0x1 ;  /* 0x000000040000795c */ /* 0x000fe20000300000 */
.L_x_304:
[----:B------:R-:W0:Y:S01]  /*bba0*/  S2R R3, SR_CgaCtaId ;  /* 0x0000000000037919 */ /* 0x000e220000008800 */
[----:B------:R-:W-:-:S04]  /*bbb0*/  MOV R2, 0x400 ;  /* 0x0000040000027802 */ /* 0x000fc80000000f00 */
[----:B0-----:R-:W-:Y:S02]  /*bbc0*/  LEA R3, R3, R2, 0x18 ;  /* 0x0000000203037211 */ /* 0x001fe400078ec0ff */
[----:B------:R-:W-:-:S03]  /*bbd0*/  SHF.L.U32 R2, R0, 0x1f, RZ ;  /* 0x0000001f00027819 */ /* 0x000fc600000006ff */
[----:B------:R-:W-:-:S04]  /*bbe0*/  VIADD R3, R3, 0x28 ;  /* 0x0000002803037836 */ /* 0x000fc80000000000 */
[C---:B------:R-:W-:Y:S02]  /*bbf0*/  IMAD R7, R12.reuse, 0x8, R3 ;  /* 0x000000080c077824 */ /* 0x040fe400078e0203 */
[----:B------:R-:W-:Y:S02]  /*bc00*/  VIADD R12, R12, 0x1 ;  /* 0x000000010c0c7836 */ /* 0x000fe40000000000 */
[----:B------:R-:W0:Y:S03]  /*bc10*/  SYNCS.PHASECHK.TRANS64.TRYWAIT P0, [R7+URZ], R2 ;  /* 0x00000002070075a7 */ /* 0x000e26000800017f */
[----:B------:R-:W-:-:S04]  /*bc20*/  ISETP.NE.AND P1, PT, R12, 0x5, PT ;  /* 0x000000050c00780c */ /* 0x000fc80003f25270 */
[----:B------:R-:W-:Y:S02]  /*bc30*/  SEL R5, RZ, 0x1, P1 ;  /* 0x00000001ff057807 */ /* 0x000fe40000800000 */
[----:B------:R-:W-:Y:S02]  /*bc40*/  SEL R12, R12, RZ, P1 ;  /* 0x000000ff0c0c7207 */ /* 0x000fe40000800000 */
[----:B------:R-:W-:-:S03]  /*bc50*/  LOP3.LUT R5, R0, R5, RZ, 0x3c, !PT ;  /* 0x0000000500057212 */ /* 0x000fc600078e3cff */
[----:B------:R-:W-:Y:S01]  /*bc60*/  IMAD R9, R12, 0x8, R3 ;  /* 0x000000080c097824 */ /* 0x000fe200078e0203 */
[----:B------:R-:W-:Y:S01]  /*bc70*/  SHF.L.U32 R4, R5, 0x1f, RZ ;  /* 0x0000001f05047819 */ /* 0x000fe200000006ff */
[----:B0-----:R-:W-:Y:S06]  /*bc80*/  @!P0 BRA `(.L_x_305) ;  /* 0x0000000400048947 */ /* 0x001fec0003800000 */
.L_x_317:
[----:B------:R-:W1:Y:S01]  /*bc90*/  SYNCS.PHASECHK.TRANS64.TRYWAIT P0, [R9+URZ], R4 ;  /* 0x00000004090075a7 */ /* 0x000e62000800017f */
[----:B------:R-:W-:-:S05]  /*bca0*/  VIADD R0, R12, 0x1 ;  /* 0x000000010c007836 */ /* 0x000fca0000000000 */
[----:B------:R-:W-:-:S04]  /*bcb0*/  ISETP.NE.AND P1, PT, R0, 0x5, PT ;  /* 0x000000050000780c */ /* 0x000fc80003f25270 */
[----:B0-----:R-:W-:Y:S02]  /*bcc0*/  SEL R2, RZ, 0x1, P1 ;  /* 0x00000001ff027807 */ /* 0x001fe40000800000 */
[----:B------:R-:W-:Y:S02]  /*bcd0*/  SEL R0, R0, RZ, P1 ;  /* 0x000000ff00007207 */ /* 0x000fe40000800000 */
[----:B------:R-:W-:-:S03]  /*bce0*/  LOP3.LUT R7, R5, R2, RZ, 0x3c, !PT ;  /* 0x0000000205077212 */ /* 0x000fc600078e3cff */
[----:B------:R-:W-:Y:S01]  /*bcf0*/  IMAD R6, R0, 0x8, R3 ;  /* 0x0000000800067824 */ /* 0x000fe200078e0203 */
[----:B------:R-:W-:Y:S01]  /*bd00*/  SHF.L.U32 R5, R7, 0x1f, RZ ;  /* 0x0000001f07057819 */ /* 0x000fe200000006ff */
[----:B-1----:R-:W-:Y:S06]  /*bd10*/  @!P0 BRA `(.L_x_306) ;  /* 0x0000000000f48947 */ /* 0x002fec0003800000 */
.L_x_318:
[----:B------:R-:W1:Y:S01]  /*bd20*/  SYNCS.PHASECHK.TRANS64.TRYWAIT P0, [R6+URZ], R5 ;  /* 0x00000005060075a7 */ /* 0x000e62000800017f */
[----:B------:R-:W-:-:S05]  /*bd30*/  VIADD R0, R0, 0x1 ;  /* 0x0000000100007836 */ /* 0x000fca0000000000 */
[----:B------:R-:W-:-:S04]  /*bd40*/  ISETP.NE.AND P1, PT, R0, 0x5, PT ;  /* 0x000000050000780c */ /* 0x000fc80003f25270 */
[----:B------:R-:W-:Y:S02]  /*bd50*/  SEL R2, RZ, 0x1, P1 ;  /* 0x00000001ff027807 */ /* 0x000fe40000800000 */
[----:B------:R-:W-:Y:S02]  /*bd60*/  SEL R0, R0, RZ, P1 ;  /* 0x000000ff00007207 */ /* 0x000fe40000800000 */
[----:B------:R-:W-:-:S03]  /*bd70*/  LOP3.LUT R7, R7, R2, RZ, 0x3c, !PT ;  /* 0x0000000207077212 */ /* 0x000fc600078e3cff */
[----:B0-----:R-:W-:Y:S01]  /*bd80*/  IMAD R9, R0, 0x8, R3 ;  /* 0x0000000800097824 */ /* 0x001fe200078e0203 */
[----:B------:R-:W-:Y:S01]  /*bd90*/  SHF.L.U32 R4, R7, 0x1f, RZ ;  /* 0x0000001f07047819 */ /* 0x000fe200000006ff */
[----:B-1----:R-:W-:Y:S06]  /*bda0*/  @!P0 BRA `(.L_x_307) ;  /* 0x0000000000e48947 */ /* 0x002fec0003800000 */
.L_x_319:
[----:B------:R-:W1:Y:S01]  /*bdb0*/  SYNCS.PHASECHK.TRANS64.TRYWAIT P0, [R9+URZ], R4 ;  /* 0x00000004090075a7 */ /* 0x000e62000800017f */
[----:B------:R-:W-:-:S05]  /*bdc0*/  VIADD R0, R0, 0x1 ;  /* 0x0000000100007836 */ /* 0x000fca0000000000 */
[----:B------:R-:W-:-:S04]  /*bdd0*/  ISETP.NE.AND P1, PT, R0, 0x5, PT ;  /* 0x000000050000780c */ /* 0x000fc80003f25270 */
[----:B------:R-:W-:Y:S02]  /*bde0*/  SEL R2, RZ, 0x1, P1 ;  /* 0x00000001ff027807 */ /* 0x000fe40000800000 */
[----:B------:R-:W-:Y:S02]  /*bdf0*/  SEL R0, R0, RZ, P1 ;  /* 0x000000ff00007207 */ /* 0x000fe40000800000 */
[----:B------:R-:W-:Y:S01]  /*be00*/  LOP3.LUT R2, R7, R2, RZ, 0x3c, !PT ;  /* 0x0000000207027212 */ /* 0x000fe200078e3cff */
[----:B-1----:R-:W-:Y:S06]  /*be10*/  @!P0 BRA `(.L_x_308) ;  /* 0x0000000000dc8947 */ /* 0x002fec0003800000 */
.L_x_320:
[----:B------:R-:W-:Y:S01]  /*be20*/  IMAD R3, R0, 0x8, R3 ;  /* 0x0000000800037824 */ /* 0x000fe200078e0203 */
[----:B------:R-:W-:-:S07]  /*be30*/  SHF.L.U32 R0, R2, 0x1f, RZ ;  /* 0x0000001f02007819 */ /* 0x000fce00000006ff */
.L_x_309:
[----:B--2---:R2:W3:Y:S02]  /*be40*/  SYNCS.PHASECHK.TRANS64.TRYWAIT P0, [R3+URZ], R0 ;  /* 0x00000000030075a7 */ /* 0x0044e4000800017f */
[----:B---3--:R-:W-:Y:S05]  /*be50*/  @!P0 NANOSLEEP.SYNCS 0x989680 ;  /* 0x009896800000895d */ /* 0x008fea0003900000 */
[----:B------:R-:W3:Y:S02]  /*be60*/  @!P0 SYNCS.PHASECHK.TRANS64 P0, [R3+URZ], R0 ;  /* 0x00000000030085a7 */ /* 0x000ee4000800007f */
[----:B---3--:R-:W-:Y:S05]  /*be70*/  @!P0 BRA `(.L_x_309) ;  /* 0xfffffffc00f08947 */ /* 0x008fea000383ffff */
.L_x_303:
[----:B------:R-:W-:Y:S05]  /*be80*/  BSYNC B0 ;  /* 0x0000000000007941 */ /* 0x000fea0003800000 */
.L_x_302:
[----:B------:R-:W-:Y:S05]  /*be90*/  EXIT ;  /* 0x000000000000794d */ /* 0x000fea0003800000 */
.L_x_17:
[----:B---3--:R3:W4:Y:S02]  /*bea0*/  SYNCS.PHASECHK.TRANS64.TRYWAIT P1, [R3+URZ], R0 ;  /* 0x00000000030075a7 */ /* 0x008724000802017f */
[----:B----4-:R-:W-:Y:S05]  /*beb0*/  @!P1 NANOSLEEP.SYNCS 0x989680 ;  /* 0x009896800000995d */ /* 0x010fea0003900000 */
[----:B------:R-:W4:Y:S02]  /*bec0*/  @!P1 SYNCS.PHASECHK.TRANS64 P1, [R3+URZ], R0 ;  /* 0x00000000030095a7 */ /* 0x000f24000802007f */
[----:B----4-:R-:W-:Y:S05]  /*bed0*/  @!P1 BRA `(.L_x_17) ;  /* 0xfffffffc00f09947 */ /* 0x010fea000383ffff */
[----:B------:R-:W-:Y:S05]  /*bee0*/  BRA `(.L_x_16) ;  /* 0xffffff5000d07947 */ /* 0x000fea000383ffff */
.L_x_22:
[----:B-1----:R-:W-:-:S04]  /*bef0*/  IMAD.U32 R4, RZ, RZ, UR8 ;  /* 0x00000008ff047e24 */ /* 0x002fc8000f8e00ff */
[----:B------:R1:W2:Y:S03]  /*bf00*/  SYNCS.PHASECHK.TRANS64.TRYWAIT P1, [R4+URZ], R3 ;  /* 0x00000003040075a7 */ /* 0x0002a6000802017f */
[----:B--2---:R-:W-:Y:S05]  /*bf10*/  @!P1 NANOSLEEP.SYNCS 0x989680 ;  /* 0x009896800000995d */ /* 0x004fea0003900000 */
[----:B------:R-:W2:Y:S02]  /*bf20*/  @!P1 SYNCS.PHASECHK.TRANS64 P1, [R4+URZ], R3 ;  /* 0x00000003040095a7 */ /* 0x000ea4000802007f */
[----:B--2---:R-:W-:Y:S05]  /*bf30*/  @!P1 BRA `(.L_x_22) ;  /* 0xfffffffc00ec9947 */ /* 0x004fea000383ffff */
[----:B------:R-:W-:Y:S05]  /*bf40*/  BRA `(.L_x_21) ;  /* 0xffffff5800007947 */ /* 0x000fea000383ffff */
.L_x_289:
[----:B------:R-:W-:Y:S01]  /*bf50*/  BSSY B1, `(.L_x_310) ;  /* 0x0000006000017945 */ /* 0x000fe20003800000 */
[----:B------:R-:W-:-:S07]  /*bf60*/  IMAD.MOV.U32 R15, RZ, RZ, -0x1 ;  /* 0xffffffffff0f7424 */ /* 0x000fce00078e00ff */
[----:B------:R-:W-:Y:S05]  /*bf70*/  WARPSYNC.COLLECTIVE R15, `(.L_x_311) ;  /* 0x000000000f0c7348 */ /* 0x000fea0003c00000 */
[----:B------:R-:W-:Y:S02]  /*bf80*/  ELECT P6, UR62, PT ;  /* 0x00000000003e782f */ /* 0x000fe400038c0000 */
[----:B------:R-:W-:Y:S01]  /*bf90*/  MOV R14, UR62 ;  /* 0x0000003e000e7c02 */ /* 0x000fe20008000f00 */
[----:B------:R-:W-:Y:S10]  /*bfa0*/  ENDCOLLECTIVE ;  /* 0x000000000000791b */ /* 0x000ff40003800000 */
.L_x_311:
[----:B------:R-:W-:Y:S05]  /*bfb0*/  BSYNC B1 ;  /* 0x0000000000017941 */ /* 0x000fea0003800000 */
.L_x_310:
[----:B------:R-:W-:Y:S05]  /*bfc0*/  BRA `(.L_x_312) ;  /* 0xfffffff000247947 */ /* 0x000fea000383ffff */
.L_x_292:
[----:B0-----:R0:W1:Y:S02]  /*bfd0*/  SYNCS.PHASECHK.TRANS64.TRYWAIT P1, [R14+URZ+0x28], R7 ;  /* 0x000028070e0075a7 */ /* 0x001064000802017f */
[----:B-1----:R-:W-:Y:S05]  /*bfe0*/  @!P1 NANOSLEEP.SYNCS 0x989680 ;  /* 0x009896800000995d */ /* 0x002fea0003900000 */
[----:B------:R-:W1:Y:S02]  /*bff0*/  @!P1 SYNCS.PHASECHK.TRANS64 P1, [R14+URZ+0x28], R7 ;  /* 0x000028070e0095a7 */ /* 0x000e64000802007f */
[----:B-1----:R-:W-:Y:S05]  /*c000*/  @!P1 BRA `(.L_x_292) ;  /* 0xfffffffc00f09947 */ /* 0x002fea000383ffff */
[----:B------:R-:W-:Y:S05]  /*c010*/  BRA `(.L_x_313) ;  /* 0xfffffff000587947 */ /* 0x000fea000383ffff */
.L_x_301:
[----:B------:R-:W-:Y:S01]  /*c020*/  BSSY B0, `(.L_x_314) ;  /* 0x0000006000007945 */ /* 0x000fe20003800000 */
[----:B------:R-:W-:-:S07]  /*c030*/  IMAD.MOV.U32 R15, RZ, RZ, -0x1 ;  /* 0xffffffffff0f7424 */ /* 0x000fce00078e00ff */
[----:B------:R-:W-:Y:S05]  /*c040*/  WARPSYNC.COLLECTIVE R15, `(.L_x_315) ;  /* 0x000000000f0c7348 */ /* 0x000fea0003c00000 */
[----:B------:R-:W-:Y:S02]  /*c050*/  ELECT P6, UR62, PT ;  /* 0x00000000003e782f */ /* 0x000fe400038c0000 */
[----:B------:R-:W-:Y:S01]  /*c060*/  MOV R14, UR62 ;  /* 0x0000003e000e7c02 */ /* 0x000fe20008000f00 */
[----:B------:R-:W-:Y:S10]  /*c070*/  ENDCOLLECTIVE ;  /* 0x000000000000791b */ /* 0x000ff40003800000 */
.L_x_315:
[----:B------:R-:W-:Y:S05]  /*c080*/  BSYNC B0 ;  /* 0x0000000000007941 */ /* 0x000fea0003800000 */
.L_x_314:
[----:B------:R-:W-:Y:S05]  /*c090*/  BRA `(.L_x_316) ;  /* 0xfffffff800a87947 */ /* 0x000fea000383ffff */
.L_x_305:
[----:B0-----:R0:W1:Y:S02]  /*c0a0*/  SYNCS.PHASECHK.TRANS64.TRYWAIT P0, [R7+URZ], R2 ;  /* 0x00000002070075a7 */ /* 0x001064000800017f */
[----:B-1----:R-:W-:Y:S05]  /*c0b0*/  @!P0 NANOSLEEP.SYNCS 0x989680 ;  /* 0x009896800000895d */ /* 0x002fea0003900000 */
[----:B------:R-:W1:Y:S02]  /*c0c0*/  @!P0 SYNCS.PHASECHK.TRANS64 P0, [R7+URZ], R2 ;  /* 0x00000002070085a7 */ /* 0x000e64000800007f */
[----:B-1----:R-:W-:Y:S05]  /*c0d0*/  @!P0 BRA `(.L_x_305) ;  /* 0xfffffffc00f08947 */ /* 0x002fea000383ffff */
[----:B------:R-:W-:Y:S05]  /*c0e0*/  BRA `(.L_x_317) ;  /* 0xfffffff800e87947 */ /* 0x000fea000383ffff */
.L_x_306:
[----:B0-----:R0:W1:Y:S02]  /*c0f0*/  SYNCS.PHASECHK.TRANS64.TRYWAIT P0, [R9+URZ], R4 ;  /* 0x00000004090075a7 */ /* 0x001064000800017f */
[----:B-1----:R-:W-:Y:S05]  /*c100*/  @!P0 NANOSLEEP.SYNCS 0x989680 ;  /* 0x009896800000895d */ /* 0x002fea0003900000 */
[----:B------:R-:W1:Y:S02]  /*c110*/  @!P0 SYNCS.PHASECHK.TRANS64 P0, [R9+URZ], R4 ;  /* 0x00000004090085a7 */ /* 0x000e64000800007f */
[----:B-1----:R-:W-:Y:S05]  /*c120*/  @!P0 BRA `(.L_x_306) ;  /* 0xfffffffc00f08947 */ /* 0x002fea000383ffff */
[----:B------:R-:W-:Y:S05]  /*c130*/  BRA `(.L_x_318) ;  /* 0xfffffff800f87947 */ /* 0x000fea000383ffff */
.L_x_307:
[----:B0-----:R0:W1:Y:S02]  /*c140*/  SYNCS.PHASECHK.TRANS64.TRYWAIT P0, [R6+URZ], R5 ;  /* 0x00000005060075a7 */ /* 0x001064000800017f */
[----:B-1----:R-:W-:Y:S05]  /*c150*/  @!P0 NANOSLEEP.SYNCS 0x989680 ;  /* 0x009896800000895d */ /* 0x002fea0003900000 */
[----:B------:R-:W1:Y:S02]  /*c160*/  @!P0 SYNCS.PHASECHK.TRANS64 P0, [R6+URZ], R5 ;  /* 0x00000005060085a7 */ /* 0x000e64000800007f */
[----:B-1----:R-:W-:Y:S05]  /*c170*/  @!P0 BRA `(.L_x_307) ;  /* 0xfffffffc00f08947 */ /* 0x002fea000383ffff */
[----:B------:R-:W-:Y:S05]  /*c180*/  BRA `(.L_x_319) ;  /* 0xfffffffc00087947 */ /* 0x000fea000383ffff */
.L_x_308:
[----:B-1----:R1:W2:Y:S02]  /*c190*/  SYNCS.PHASECHK.TRANS64.TRYWAIT P0, [R9+URZ], R4 ;  /* 0x00000004090075a7 */ /* 0x0022a4000800017f */
[----:B--2---:R-:W-:Y:S05]  /*c1a0*/  @!P0 NANOSLEEP.SYNCS 0x989680 ;  /* 0x009896800000895d */ /* 0x004fea0003900000 */
[----:B------:R-:W2:Y:S02]  /*c1b0*/  @!P0 SYNCS.PHASECHK.TRANS64 P0, [R9+URZ], R4 ;  /* 0x00000004090085a7 */ /* 0x000ea4000800007f */
[----:B--2---:R-:W-:Y:S05]  /*c1c0*/  @!P0 BRA `(.L_x_308) ;  /* 0xfffffffc00f08947 */ /* 0x004fea000383ffff */
[----:B------:R-:W-:Y:S05]  /*c1d0*/  BRA `(.L_x_320) ;  /* 0xfffffffc00107947 */ /* 0x000fea000383ffff */
.L_x_321:
[----:B------:R-:W-:-:S00]  /*c1e0*/  BRA `(.L_x_321) ;  /* 0xfffffffc00fc7947 */ /* 0x000fc0000383ffff */
[----:B------:R-:W-:-:S00]  /*c1f0*/  NOP ;  /* 0x0000000000007918 */ /* 0x000fc00000000000 */
        /* <DEDUP_REMOVED lines=8> */
.L_x_322:


//--------------------- .nv.global.init           --------------------------
	.section	.nv.global.init,"aw",@progbits
.nv.global.init:
	.type		$str$22,@object
	.size		$str$22,($str$23 - $str$22)
$str$22:
        /*0000*/ 	.byte	0x6b, 0x5f, 0x74, 0x69, 0x6c, 0x65, 0x5f, 0x63, 0x6f, 0x75, 0x6e, 0x74, 0x20, 0x3e, 0x3d, 0x20
        /*0010*/ 	.byte	0x31, 0x00
	.type		$str$23,@object
	.size		$str$23,(__unnamed_1 - $str$23)
$str$23:
        /*0012*/ 	.byte	0x2f, 0x74, 0x6d, 0x70, 0x2f, 0x63, 0x75, 0x74, 0x6c, 0x61, 0x73, 0x73, 0x5f, 0x73, 0x77, 0x65
        /*0022*/ 	.byte	0x65, 0x70, 0x5f, 0x73, 0x72, 0x63, 0x2f, 0x69, 0x6e, 0x63, 0x6c, 0x75, 0x64, 0x65, 0x2f, 0x63
        /*0032*/ 	.byte	0x75, 0x74, 0x6c, 0x61, 0x73, 0x73, 0x2f, 0x67, 0x65, 0x6d, 0x6d, 0x2f, 0x63, 0x6f, 0x6c, 0x6c
        /*0042*/ 	.byte	0x65, 0x63, 0x74, 0x69, 0x76, 0x65, 0x2f, 0x73, 0x6d, 0x39, 0x30, 0x5f, 0x6d, 0x6d, 0x61, 0x5f
        /*0052*/ 	.byte	0x74, 0x6d, 0x61, 0x5f, 0x67, 0x6d, 0x6d, 0x61, 0x5f, 0x73, 0x73, 0x5f, 0x77, 0x61, 0x72, 0x70
        /*0062*/ 	.byte	0x73, 0x70, 0x65, 0x63, 0x69, 0x61, 0x6c, 0x69, 0x7a, 0x65, 0x64, 0x2e, 0x68, 0x70, 0x70, 0x00
	.type		__unnamed_1,@object
	.size		__unnamed_1,(.L_0 - __unnamed_1)
__unnamed_1:
        /*0072*/ 	.byte	0x76, 0x6f, 0x69, 0x64, 0x20, 0x63, 0x75, 0x74, 0x6c, 0x61, 0x73, 0x73, 0x3a, 0x3a, 0x67, 0x65
        /* <DEDUP_REMOVED lines=177> */
        /*0b92*/ 	.byte	0x00
.L_0:


//--------------------- .nv.shared._ZN7cutlass13device_kernelINS_4gemm6kernel13GemmUniversalIN4cute5tupleIJiiiiEEENS1_10collective13CollectiveMmaINS1_34MainloopSm90TmaGmmaWarpSpecializedILi5ENS5_IJNS4_1CILi1EEESB_SB_EEENS1_35KernelTmaWarpSpecializedCooperativeEEENS5_IJNSA_ILi256EEENSA_ILi128EEENSA_ILi32EEEEEENS_10tfloat32_tENS5_IJlSB_lEEESJ_SK_NS4_8TiledMMAINS4_8MMA_AtomIJNS4_4SM904GMMA30MMA_64x128x8_F32TF32TF32_SS_TNILNSO_7ScaleInE1ELSQ_1EEEEEENS4_6LayoutINS5_IJNSA_ILi2EEESB_SB_EEENS5_IJSB_NSA_ILi0EEESW_EEEEENS5_IJNS4_10UnderscoreESZ_SZ_EEEEENS4_13SM90_TMA_LOADENS4_14ComposedLayoutINS4_7SwizzleILi3ELi4ELi3EEENS4_18smem_ptr_flag_bitsILi32EEENST_INS5_IJNSA_ILi8EEESH_EEENS5_IJSH_SB_EEEEEEEvNS4_8identityES12_S1C_vS1D_EENS_8epilogue10collective6detail29Sm90TmaWarpSpecializedAdapterINS1G_15DefaultEpilogueISJ_SK_SK_NS1F_6thread17LinearCombinationISJ_Li1EffLNS1K_9ScaleType4KindE0ELNS_15FloatRoundStyleE2ESJ_EENS1_15EpilogueDefaultEEEEEvvEEEEvNT_6ParamsE --------------------------
	.section	.nv.shared._ZN7cutlass13device_kernelINS_4gemm6kernel13GemmUniversalIN4cute5tupleIJiiiiEEENS1_10collective13CollectiveMmaINS1_34MainloopSm90TmaGmmaWarpSpecializedILi5ENS5_IJNS4_1CILi1EEESB_SB_EEENS1_35KernelTmaWarpSpecializedCooperativeEEENS5_IJNSA_ILi256EEENSA_ILi128EEENSA_ILi32EEEEEENS_10tfloat32_tENS5_IJlSB_lEEESJ_SK_NS4_8TiledMMAINS4_8MMA_AtomIJNS4_4SM904GMMA30MMA_64x128x8_F32TF32TF32_SS_TNILNSO_7ScaleInE1ELSQ_1EEEEEENS4_6LayoutINS5_IJNSA_ILi2EEESB_SB_EEENS5_IJSB_NSA_ILi0EEESW_EEEEENS5_IJNS4_10UnderscoreESZ_SZ_EEEEENS4_13SM90_TMA_LOADENS4_14ComposedLayoutINS4_7SwizzleILi3ELi4ELi3EEENS4_18smem_ptr_flag_bitsILi32EEENST_INS5_IJNSA_ILi8EEESH_EEENS5_IJSH_SB_EEEEEEEvNS4_8identityES12_S1C_vS1D_EENS_8epilogue10collective6detail29Sm90TmaWarpSpecializedAdapterINS1G_15DefaultEpilogueISJ_SK_SK_NS1F_6thread17LinearCombinationISJ_Li1EffLNS1K_9ScaleType4KindE0ELNS_15FloatRoundStyleE2ESJ_EENS1_15EpilogueDefaultEEEEEvvEEEEvNT_6ParamsE,"aw",@nobits
	.sectionflags	@""
	.align	16
	.zero		1024


//--------------------- .nv.shared.reserved.0     --------------------------
	.section	.nv.shared.reserved.0,"aw",@nobits
	.weak		__nv_reservedSMEM_offset_0_alias
	.size		__nv_reservedSMEM_offset_0_alias, 0, 0
	.other		__nv_reservedSMEM_offset_0_alias,@"STO_CUDA_RESERVED_SHARED STV_DEFAULT"
__nv_reservedSMEM_offset_0_alias:
	.zero		0


//--------------------- .nv.global                --------------------------
	.section	.nv.global,"aw",@nobits
.nv.global:
	.type		_ZN40_INTERNAL_2802179f_4_k_cu_12167338_239914cute1_E,@object
	.size		_ZN40_INTERNAL_2802179f_4_k_cu_12167338_239914cute1_E,(_ZN40_INTERNAL_2802179f_4_k_cu_12167338_239914cuda3std3__45__cpo6cbeginE - _ZN40_INTERNAL_2802179f_4_k_cu_12167338_239914cute1_E)
_ZN40_INTERNAL_2802179f_4_k_cu_12167338_239914cute1_E:
	.zero		1
	.type		_ZN40_INTERNAL_2802179f_4_k_cu_12167338_239914cuda3std3__45__cpo6cbeginE,@object
	.size		_ZN40_INTERNAL_2802179f_4_k_cu_12167338_239914cuda3std3__45__cpo6cbeginE,(_ZN40_INTERNAL_2802179f_4_k_cu_12167338_239914cuda3std3__48in_placeE - _ZN40_INTERNAL_2802179f_4_k_cu_12167338_239914cuda3std3__45__cpo6cbeginE)
_ZN40_INTERNAL_2802179f_4_k_cu_12167338_239914cuda3std3__45__cpo6cbeginE:
	.zero		1
	.type		_ZN40_INTERNAL_2802179f_4_k_cu_12167338_239914cuda3std3__48in_placeE,@object
	.size		_ZN40_INTERNAL_2802179f_4_k_cu_12167338_239914cuda3std3__48in_placeE,(_ZN40_INTERNAL_2802179f_4_k_cu_12167338_239914cuda3std6ranges3__45__cpo9iter_moveE - _ZN40_INTERNAL_2802179f_4_k_cu_12167338_239914cuda3std3__48in_placeE)
_ZN40_INTERNAL_2802179f_4_k_cu_12167338_239914cuda3std3__48in_placeE:
	.zero		1
	.type		_ZN40_INTERNAL_2802179f_4_k_cu_12167338_239914cuda3std6ranges3__45__cpo9iter_moveE,@object
	.size		_ZN40_INTERNAL_2802179f_4_k_cu_12167338_239914cuda3std6ranges3__45__cpo9iter_moveE,(_ZN40_INTERNAL_2802179f_4_k_cu_12167338_239914cuda3std3__45__cpo5beginE - _ZN40_INTERNAL_2802179f_4_k_cu_12167338_239914cuda3std6ranges3__45__cpo9iter_moveE)
_ZN40_INTERNAL_2802179f_4_k_cu_12167338_239914cuda3std6ranges3__45__cpo9iter_moveE:
	.zero		1
	.type		_ZN40_INTERNAL_2802179f_4_k_cu_12167338_239914cuda3std3__45__cpo5beginE,@object
	.size		_ZN40_INTERNAL_2802179f_4_k_cu_12167338_239914cuda3std3__45__cpo5beginE,(_ZN40_INTERNAL_2802179f_4_k_cu_12167338_239914cuda3std3__442_GLOBAL__N__2802179f_4_k_cu_12167338_239916ignoreE - _ZN40_INTERNAL_2802179f_4_k_cu_12167338_239914cuda3std3__45__cpo5beginE)
_ZN40_INTERNAL_2802179f_4_k_cu_12167338_239914cuda3std3__45__cpo5beginE:
	.zero		1
	.type		_ZN40_INTERNAL_2802179f_4_k_cu_12167338_239914cuda3std3__442_GLOBAL__N__2802179f_4_k_cu_12167338_239916ignoreE,@object
	.size		_ZN40_INTERNAL_2802179f_4_k_cu_12167338_239914cuda3std3__442_GLOBAL__N__2802179f_4_k_cu_12167338_239916ignoreE,(_ZN40_INTERNAL_2802179f_4_k_cu_12167338_239914cute7productE - _ZN40_INTERNAL_2802179f_4_k_cu_12167338_239914cuda3std3__442_GLOBAL__N__2802179f_4_k_cu_12167338_239916ignoreE)
_ZN40_INTERNAL_2802179f_4_k_cu_12167338_239914cuda3std3__442_GLOBAL__N__2802179f_4_k_cu_12167338_239916ignoreE:
	.zero		1
	.type		_ZN40_INTERNAL_2802179f_4_k_cu_12167338_239914cute7productE,@object
	.size		_ZN40_INTERNAL_2802179f_4_k_cu_12167338_239914cute7productE,(_ZN40_INTERNAL_2802179f_4_k_cu_12167338_239914cuda3std3__45__cpo3endE - _ZN40_INTERNAL_2802179f_4_k_cu_12167338_239914cute7productE)
_ZN40_INTERNAL_2802179f_4_k_cu_12167338_239914cute7productE:
	.zero		1
	.type		_ZN40_INTERNAL_2802179f_4_k_cu_12167338_239914cuda3std3__45__cpo3endE,@object
	.size		_ZN40_INTERNAL_2802179f_4_k_cu_12167338_239914cuda3std3__45__cpo3endE,(_ZN40_INTERNAL_2802179f_4_k_cu_12167338_239914cuda3std3__419piecewise_constructE - _ZN40_INTERNAL_2802179f_4_k_cu_12167338_239914cuda3std3__45__cpo3endE)
_ZN40_INTERNAL_2802179f_4_k_cu_12167338_239914cuda3std3__45__cpo3endE:
	.zero		1
	.type		_ZN40_INTERNAL_2802179f_4_k_cu_12167338_239914cuda3std3__419piecewise_constructE,@object
	.size		_ZN40_INTERNAL_2802179f_4_k_cu_12167338_239914cuda3std3__419piecewise_constructE,(_ZN40_INTERNAL_2802179f_4_k_cu_12167338_239914cuda3std3__45__cpo4cendE - _ZN40_INTERNAL_2802179f_4_k_cu_12167338_239914cuda3std3__419piecewise_constructE)
_ZN40_INTERNAL_2802179f_4_k_cu_12167338_239914cuda3std3__419piecewise_constructE:
	.zero		1
	.type		_ZN40_INTERNAL_2802179f_4_k_cu_12167338_239914cuda3std3__45__cpo4cendE,@object
	.size		_ZN40_INTERNAL_2802179f_4_k_cu_12167338_239914cuda3std3__45__cpo4cendE,(_ZN40_INTERNAL_2802179f_4_k_cu_12167338_239914cuda3std6ranges3__45__cpo4swapE - _ZN40_INTERNAL_2802179f_4_k_cu_12167338_239914cuda3std3__45__cpo4cendE)
_ZN40_INTERNAL_2802179f_4_k_cu_12167338_239914cuda3std3__45__cpo4cendE:
	.zero		1
	.type		_ZN40_INTERNAL_2802179f_4_k_cu_12167338_239914cuda3std6ranges3__45__cpo4swapE,@object
	.size		_ZN40_INTERNAL_2802179f_4_k_cu_12167338_239914cuda3std6ranges3__45__cpo4swapE,(.L_8 - _ZN40_INTERNAL_2802179f_4_k_cu_12167338_239914cuda3std6ranges3__45__cpo4swapE)
_ZN40_INTERNAL_2802179f_4_k_cu_12167338_239914cuda3std6ranges3__45__cpo4swapE:
	.zero		1
.L_8:


//--------------------- .nv.constant0._ZN7cutlass13device_kernelINS_4gemm6kernel13GemmUniversalIN4cute5tupleIJiiiiEEENS1_10collective13CollectiveMmaINS1_34MainloopSm90TmaGmmaWarpSpecializedILi5ENS5_IJNS4_1CILi1EEESB_SB_EEENS1_35KernelTmaWarpSpecializedCooperativeEEENS5_IJNSA_ILi256EEENSA_ILi128EEENSA_ILi32EEEEEENS_10tfloat32_tENS5_IJlSB_lEEESJ_SK_NS4_8TiledMMAINS4_8MMA_AtomIJNS4_4SM904GMMA30MMA_64x128x8_F32TF32TF32_SS_TNILNSO_7ScaleInE1ELSQ_1EEEEEENS4_6LayoutINS5_IJNSA_ILi2EEESB_SB_EEENS5_IJSB_NSA_ILi0EEESW_EEEEENS5_IJNS4_10UnderscoreESZ_SZ_EEEEENS4_13SM90_TMA_LOADENS4_14ComposedLayoutINS4_7SwizzleILi3ELi4ELi3EEENS4_18smem_ptr_flag_bitsILi32EEENST_INS5_IJNSA_ILi8EEESH_EEENS5_IJSH_SB_EEEEEEEvNS4_8identityES12_S1C_vS1D_EENS_8epilogue10collective6detail29Sm90TmaWarpSpecializedAdapterINS1G_15DefaultEpilogueISJ_SK_SK_NS1F_6thread17LinearCombinationISJ_Li1EffLNS1K_9ScaleType4KindE0ELNS_15FloatRoundStyleE2ESJ_EENS1_15EpilogueDefaultEEEEEvvEEEEvNT_6ParamsE --------------------------
	.section	.nv.constant0._ZN7cutlass13device_kernelINS_4gemm6kernel13GemmUniversalIN4cute5tupleIJiiiiEEENS1_10collective13CollectiveMmaINS1_34MainloopSm90TmaGmmaWarpSpecializedILi5ENS5_IJNS4_1CILi1EEESB_SB_EEENS1_35KernelTmaWarpSpecializedCooperativeEEENS5_IJNSA_ILi256EEENSA_ILi128EEENSA_ILi32EEEEEENS_10tfloat32_tENS5_IJlSB_lEEESJ_SK_NS4_8TiledMMAINS4_8MMA_AtomIJNS4_4SM904GMMA30MMA_64x128x8_F32TF32TF32_SS_TNILNSO_7ScaleInE1ELSQ_1EEEEEENS4_6LayoutINS5_IJNSA_ILi2EEESB_SB_EEENS5_IJSB_NSA_ILi0EEESW_EEEEENS5_IJNS4_10UnderscoreESZ_SZ_EEEEENS4_13SM90_TMA_LOADENS4_14ComposedLayoutINS4_7SwizzleILi3ELi4ELi3EEENS4_18smem_ptr_flag_bitsILi32EEENST_INS5_IJNSA_ILi8EEESH_EEENS5_IJSH_SB_EEEEEEEvNS4_8identityES12_S1C_vS1D_EENS_8epilogue10collective6detail29Sm90TmaWarpSpecializedAdapterINS1G_15DefaultEpilogueISJ_SK_SK_NS1F_6thread17LinearCombinationISJ_Li1EffLNS1K_9ScaleType4KindE0ELNS_15FloatRoundStyleE2ESJ_EENS1_15EpilogueDefaultEEEEEvvEEEEvNT_6ParamsE,"a",@progbits
	.sectionflags	@""
	.align	4
.nv.constant0._ZN7cutlass13device_kernelINS_4gemm6kernel13GemmUniversalIN4cute5tupleIJiiiiEEENS1_10collective13CollectiveMmaINS1_34MainloopSm90TmaGmmaWarpSpecializedILi5ENS5_IJNS4_1CILi1EEESB_SB_EEENS1_35KernelTmaWarpSpecializedCooperativeEEENS5_IJNSA_ILi256EEENSA_ILi128EEENSA_ILi32EEEEEENS_10tfloat32_tENS5_IJlSB_lEEESJ_SK_NS4_8TiledMMAINS4_8MMA_AtomIJNS4_4SM904GMMA30MMA_64x128x8_F32TF32TF32_SS_TNILNSO_7ScaleInE1ELSQ_1EEEEEENS4_6LayoutINS5_IJNSA_ILi2EEESB_SB_EEENS5_IJSB_NSA_ILi0EEESW_EEEEENS5_IJNS4_10UnderscoreESZ_SZ_EEEEENS4_13SM90_TMA_LOADENS4_14ComposedLayoutINS4_7SwizzleILi3ELi4ELi3EEENS4_18smem_ptr_flag_bitsILi32EEENST_INS5_IJNSA_ILi8EEESH_EEENS5_IJSH_SB_EEEEEEEvNS4_8identityES12_S1C_vS1D_EENS_8epilogue10collective6detail29Sm90TmaWarpSpecializedAdapterINS1G_15DefaultEpilogueISJ_SK_SK_NS1F_6thread17LinearCombinationISJ_Li1EffLNS1K_9ScaleType4KindE0ELNS_15FloatRoundStyleE2ESJ_EENS1_15EpilogueDefaultEEEEEvvEEEEvNT_6ParamsE:
	.zero		1664


//--------------------- SYMBOLS --------------------------

	.type		.nv.reservedSmem.offset0,@object
	.size		.nv.reservedSmem.offset0,0x4
	.type		__assertfail,@function
